//
// Generated by NVIDIA NVVM Compiler
//
// Compiler Build ID: CL-36424714
// Cuda compilation tools, release 13.0, V13.0.88
// Based on NVVM 20.0.0
//

.version 9.0
.target sm_100
.address_size 64

	// .globl	_Z16matrix_transposePKfPfii
// _ZZ16matrix_transposePKfPfiiE7input_s has been demoted

.visible .entry _Z16matrix_transposePKfPfii(
	.param .u64 .ptr .align 1 _Z16matrix_transposePKfPfii_param_0,
	.param .u64 .ptr .align 1 _Z16matrix_transposePKfPfii_param_1,
	.param .u32 _Z16matrix_transposePKfPfii_param_2,
	.param .u32 _Z16matrix_transposePKfPfii_param_3
)
{
	.reg .pred 	%p<140>;
	.reg .b32 	%r<187>;
	.reg .b32 	%f<49>;
	.reg .b64 	%rd<93>;
	// demoted variable
	.shared .align 4 .b8 _ZZ16matrix_transposePKfPfiiE7input_s[32768];
	ld.param.u64 	%rd3, [_Z16matrix_transposePKfPfii_param_0];
	ld.param.u64 	%rd4, [_Z16matrix_transposePKfPfii_param_1];
	ld.param.u32 	%r61, [_Z16matrix_transposePKfPfii_param_2];
	ld.param.u32 	%r62, [_Z16matrix_transposePKfPfii_param_3];
	cvta.to.global.u64 	%rd1, %rd3;
	cvta.to.global.u64 	%rd2, %rd4;
	mov.u32 	%r64, %ctaid.y;
	mov.u32 	%r65, %ctaid.x;
	mov.u32 	%r66, %tid.y;
	mov.u32 	%r67, %tid.x;
	shl.b32 	%r1, %r64, 6;
	shl.b32 	%r68, %r66, 3;
	and.b32  	%r2, %r68, 8160;
	add.s32 	%r69, %r2, %r1;
	and.b32  	%r3, %r68, 24;
	or.b32  	%r4, %r69, %r3;
	shl.b32 	%r5, %r65, 7;
	shl.b32 	%r70, %r67, 3;
	and.b32  	%r6, %r70, 8128;
	add.s32 	%r71, %r6, %r5;
	and.b32  	%r7, %r70, 56;
	or.b32  	%r8, %r71, %r7;
	mov.u32 	%r72, %ntid.x;
	mad.lo.s32 	%r73, %r66, %r72, %r67;
	shl.b32 	%r9, %r73, 6;
	mov.b32 	%r184, 0;
$L__BB0_1:
	add.s32 	%r11, %r184, %r9;
	shr.u32 	%r74, %r11, 7;
	and.b32  	%r12, %r11, 120;
	add.s32 	%r75, %r74, %r1;
	add.s32 	%r76, %r12, %r5;
	mul.lo.s32 	%r14, %r75, %r62;
	setp.ge.s32 	%p1, %r75, %r61;
	setp.ge.s32 	%p2, %r76, %r62;
	mov.f32 	%f41, 0f00000000;
	or.pred  	%p3, %p1, %p2;
	@%p3 bra 	$L__BB0_3;
	add.s32 	%r77, %r14, %r76;
	mul.wide.s32 	%rd5, %r77, 4;
	add.s64 	%rd6, %rd1, %rd5;
	ld.global.f32 	%f41, [%rd6];
$L__BB0_3:
	and.b32  	%r78, %r11, 268435328;
	or.b32  	%r79, %r78, %r12;
	shl.b32 	%r80, %r79, 2;
	mov.u32 	%r81, _ZZ16matrix_transposePKfPfiiE7input_s;
	add.s32 	%r82, %r81, %r80;
	st.shared.f32 	[%r82], %f41;
	add.s32 	%r15, %r11, 1;
	shr.u32 	%r83, %r15, 7;
	add.s32 	%r84, %r83, %r1;
	add.s32 	%r85, %r76, 1;
	mad.lo.s32 	%r16, %r84, %r62, %r85;
	setp.ge.s32 	%p4, %r84, %r61;
	setp.ge.s32 	%p5, %r85, %r62;
	mov.f32 	%f42, 0f00000000;
	or.pred  	%p6, %p4, %p5;
	@%p6 bra 	$L__BB0_5;
	mul.wide.s32 	%rd7, %r16, 4;
	add.s64 	%rd8, %rd1, %rd7;
	ld.global.f32 	%f42, [%rd8];
$L__BB0_5:
	shl.b32 	%r86, %r15, 2;
	and.b32  	%r87, %r86, 1073741796;
	add.s32 	%r89, %r81, %r87;
	st.shared.f32 	[%r89], %f42;
	add.s32 	%r17, %r11, 2;
	shr.u32 	%r90, %r17, 7;
	add.s32 	%r91, %r90, %r1;
	add.s32 	%r92, %r76, 2;
	mad.lo.s32 	%r18, %r91, %r62, %r92;
	setp.ge.s32 	%p7, %r91, %r61;
	setp.ge.s32 	%p8, %r92, %r62;
	mov.f32 	%f43, 0f00000000;
	or.pred  	%p9, %p7, %p8;
	@%p9 bra 	$L__BB0_7;
	mul.wide.s32 	%rd9, %r18, 4;
	add.s64 	%rd10, %rd1, %rd9;
	ld.global.f32 	%f43, [%rd10];
$L__BB0_7:
	shl.b32 	%r93, %r17, 2;
	and.b32  	%r94, %r93, 1073741800;
	add.s32 	%r96, %r81, %r94;
	st.shared.f32 	[%r96], %f43;
	add.s32 	%r19, %r11, 3;
	shr.u32 	%r97, %r19, 7;
	add.s32 	%r98, %r97, %r1;
	add.s32 	%r99, %r76, 3;
	mad.lo.s32 	%r20, %r98, %r62, %r99;
	setp.ge.s32 	%p10, %r98, %r61;
	setp.ge.s32 	%p11, %r99, %r62;
	mov.f32 	%f44, 0f00000000;
	or.pred  	%p12, %p10, %p11;
	@%p12 bra 	$L__BB0_9;
	mul.wide.s32 	%rd11, %r20, 4;
	add.s64 	%rd12, %rd1, %rd11;
	ld.global.f32 	%f44, [%rd12];
$L__BB0_9:
	shl.b32 	%r100, %r19, 2;
	and.b32  	%r101, %r100, 1073741804;
	add.s32 	%r103, %r81, %r101;
	st.shared.f32 	[%r103], %f44;
	add.s32 	%r21, %r11, 4;
	shr.u32 	%r104, %r21, 7;
	add.s32 	%r105, %r104, %r1;
	add.s32 	%r106, %r76, 4;
	mad.lo.s32 	%r22, %r105, %r62, %r106;
	setp.ge.s32 	%p13, %r105, %r61;
	setp.ge.s32 	%p14, %r106, %r62;
	mov.f32 	%f45, 0f00000000;
	or.pred  	%p15, %p13, %p14;
	@%p15 bra 	$L__BB0_11;
	mul.wide.s32 	%rd13, %r22, 4;
	add.s64 	%rd14, %rd1, %rd13;
	ld.global.f32 	%f45, [%rd14];
$L__BB0_11:
	shl.b32 	%r107, %r21, 2;
	and.b32  	%r108, %r107, 1073741808;
	add.s32 	%r110, %r81, %r108;
	st.shared.f32 	[%r110], %f45;
	add.s32 	%r23, %r11, 5;
	shr.u32 	%r111, %r23, 7;
	add.s32 	%r112, %r111, %r1;
	add.s32 	%r113, %r76, 5;
	mad.lo.s32 	%r24, %r112, %r62, %r113;
	setp.ge.s32 	%p16, %r112, %r61;
	setp.ge.s32 	%p17, %r113, %r62;
	mov.f32 	%f46, 0f00000000;
	or.pred  	%p18, %p16, %p17;
	@%p18 bra 	$L__BB0_13;
	mul.wide.s32 	%rd15, %r24, 4;
	add.s64 	%rd16, %rd1, %rd15;
	ld.global.f32 	%f46, [%rd16];
$L__BB0_13:
	shl.b32 	%r114, %r23, 2;
	and.b32  	%r115, %r114, 1073741812;
	add.s32 	%r117, %r81, %r115;
	st.shared.f32 	[%r117], %f46;
	add.s32 	%r25, %r11, 6;
	shr.u32 	%r118, %r25, 7;
	add.s32 	%r119, %r118, %r1;
	add.s32 	%r120, %r76, 6;
	mad.lo.s32 	%r26, %r119, %r62, %r120;
	setp.ge.s32 	%p19, %r119, %r61;
	setp.ge.s32 	%p20, %r120, %r62;
	mov.f32 	%f47, 0f00000000;
	or.pred  	%p21, %p19, %p20;
	@%p21 bra 	$L__BB0_15;
	mul.wide.s32 	%rd17, %r26, 4;
	add.s64 	%rd18, %rd1, %rd17;
	ld.global.f32 	%f47, [%rd18];
$L__BB0_15:
	shl.b32 	%r121, %r25, 2;
	and.b32  	%r122, %r121, 1073741816;
	add.s32 	%r124, %r81, %r122;
	st.shared.f32 	[%r124], %f47;
	add.s32 	%r27, %r11, 7;
	shr.u32 	%r125, %r27, 7;
	add.s32 	%r126, %r125, %r1;
	add.s32 	%r127, %r76, 7;
	mad.lo.s32 	%r28, %r126, %r62, %r127;
	setp.ge.s32 	%p22, %r126, %r61;
	setp.ge.s32 	%p23, %r127, %r62;
	mov.f32 	%f48, 0f00000000;
	or.pred  	%p24, %p22, %p23;
	@%p24 bra 	$L__BB0_17;
	mul.wide.s32 	%rd19, %r28, 4;
	add.s64 	%rd20, %rd1, %rd19;
	ld.global.f32 	%f48, [%rd20];
$L__BB0_17:
	shl.b32 	%r128, %r27, 2;
	and.b32  	%r129, %r128, 1073741820;
	add.s32 	%r131, %r81, %r129;
	st.shared.f32 	[%r131], %f48;
	add.s32 	%r184, %r184, 8;
	setp.ne.s32 	%p25, %r184, 64;
	@%p25 bra 	$L__BB0_1;
	bar.sync 	0;
	add.s32 	%r30, %r2, %r3;
	add.s32 	%r31, %r6, %r7;
	mul.lo.s32 	%r32, %r8, %r61;
	add.s32 	%r33, %r8, 1;
	add.s32 	%r34, %r32, %r61;
	add.s32 	%r35, %r8, 2;
	add.s32 	%r36, %r34, %r61;
	add.s32 	%r37, %r8, 3;
	add.s32 	%r38, %r36, %r61;
	mov.b32 	%r185, 0;
	cvt.s64.s32 	%rd29, %r32;
	cvt.u64.u32 	%rd30, %r4;
	cvt.s64.s32 	%rd36, %r34;
	cvt.s64.s32 	%rd43, %r36;
	cvt.s64.s32 	%rd50, %r38;
$L__BB0_19:
	setp.ge.s32 	%p26, %r8, %r62;
	setp.gt.u32 	%p27, %r31, 127;
	add.s32 	%r40, %r30, %r185;
	add.s32 	%r41, %r4, %r185;
	setp.gt.u32 	%p28, %r40, 63;
	setp.ge.s32 	%p29, %r41, %r61;
	shl.b32 	%r136, %r40, 7;
	or.pred  	%p30, %p28, %p27;
	or.pred  	%p31, %p30, %p26;
	add.s32 	%r137, %r136, %r31;
	shl.b32 	%r138, %r137, 2;
	mov.u32 	%r139, _ZZ16matrix_transposePKfPfiiE7input_s;
	add.s32 	%r42, %r139, %r138;
	or.pred  	%p32, %p31, %p29;
	@%p32 bra 	$L__BB0_21;
	ld.shared.f32 	%f25, [%r42];
	add.s32 	%r140, %r32, %r41;
	mul.wide.s32 	%rd21, %r140, 4;
	add.s64 	%rd22, %rd2, %rd21;
	st.global.f32 	[%rd22], %f25;
$L__BB0_21:
	setp.ge.s32 	%p35, %r33, %r62;
	setp.gt.u32 	%p36, %r31, 126;
	or.pred  	%p37, %p28, %p36;
	or.pred  	%p38, %p37, %p35;
	or.pred  	%p39, %p38, %p29;
	@%p39 bra 	$L__BB0_23;
	ld.shared.f32 	%f26, [%r42+4];
	add.s32 	%r143, %r34, %r41;
	mul.wide.s32 	%rd23, %r143, 4;
	add.s64 	%rd24, %rd2, %rd23;
	st.global.f32 	[%rd24], %f26;
$L__BB0_23:
	setp.ge.s32 	%p40, %r41, %r61;
	setp.gt.u32 	%p41, %r40, 63;
	setp.ge.s32 	%p42, %r35, %r62;
	setp.gt.u32 	%p43, %r31, 125;
	or.pred  	%p44, %p41, %p43;
	or.pred  	%p45, %p44, %p42;
	or.pred  	%p46, %p45, %p40;
	@%p46 bra 	$L__BB0_25;
	ld.shared.f32 	%f27, [%r42+8];
	add.s32 	%r146, %r36, %r41;
	mul.wide.s32 	%rd25, %r146, 4;
	add.s64 	%rd26, %rd2, %rd25;
	st.global.f32 	[%rd26], %f27;
$L__BB0_25:
	setp.ge.s32 	%p49, %r37, %r62;
	setp.gt.u32 	%p50, %r31, 124;
	or.pred  	%p51, %p41, %p50;
	or.pred  	%p52, %p51, %p49;
	or.pred  	%p53, %p52, %p40;
	@%p53 bra 	$L__BB0_27;
	ld.shared.f32 	%f28, [%r42+12];
	add.s32 	%r149, %r38, %r41;
	mul.wide.s32 	%rd27, %r149, 4;
	add.s64 	%rd28, %rd2, %rd27;
	st.global.f32 	[%rd28], %f28;
$L__BB0_27:
	setp.ge.s32 	%p54, %r8, %r62;
	setp.gt.u32 	%p55, %r31, 127;
	add.s32 	%r43, %r40, 1;
	add.s32 	%r44, %r41, 1;
	setp.gt.u32 	%p56, %r43, 63;
	setp.ge.s32 	%p57, %r44, %r61;
	or.pred  	%p58, %p56, %p55;
	or.pred  	%p59, %p58, %p54;
	or.pred  	%p60, %p59, %p57;
	@%p60 bra 	$L__BB0_29;
	ld.shared.f32 	%f29, [%r42+512];
	cvt.s64.s32 	%rd31, %r185;
	add.s64 	%rd32, %rd30, %rd31;
	add.s64 	%rd33, %rd32, %rd29;
	shl.b64 	%rd34, %rd33, 2;
	add.s64 	%rd35, %rd2, %rd34;
	st.global.f32 	[%rd35+4], %f29;
$L__BB0_29:
	setp.ge.s32 	%p63, %r33, %r62;
	setp.gt.u32 	%p64, %r31, 126;
	or.pred  	%p65, %p56, %p64;
	or.pred  	%p66, %p65, %p63;
	or.pred  	%p67, %p66, %p57;
	@%p67 bra 	$L__BB0_31;
	ld.shared.f32 	%f30, [%r42+516];
	cvt.s64.s32 	%rd38, %r185;
	add.s64 	%rd39, %rd30, %rd38;
	add.s64 	%rd40, %rd39, %rd36;
	shl.b64 	%rd41, %rd40, 2;
	add.s64 	%rd42, %rd2, %rd41;
	st.global.f32 	[%rd42+4], %f30;
$L__BB0_31:
	setp.ge.s32 	%p68, %r44, %r61;
	setp.gt.u32 	%p69, %r43, 63;
	setp.ge.s32 	%p70, %r35, %r62;
	setp.gt.u32 	%p71, %r31, 125;
	or.pred  	%p72, %p69, %p71;
	or.pred  	%p73, %p72, %p70;
	or.pred  	%p74, %p73, %p68;
	@%p74 bra 	$L__BB0_33;
	ld.shared.f32 	%f31, [%r42+520];
	cvt.s64.s32 	%rd45, %r185;
	add.s64 	%rd46, %rd30, %rd45;
	add.s64 	%rd47, %rd46, %rd43;
	shl.b64 	%rd48, %rd47, 2;
	add.s64 	%rd49, %rd2, %rd48;
	st.global.f32 	[%rd49+4], %f31;
$L__BB0_33:
	setp.ge.s32 	%p77, %r37, %r62;
	setp.gt.u32 	%p78, %r31, 124;
	or.pred  	%p79, %p69, %p78;
	or.pred  	%p80, %p79, %p77;
	or.pred  	%p81, %p80, %p68;
	@%p81 bra 	$L__BB0_35;
	ld.shared.f32 	%f32, [%r42+524];
	cvt.s64.s32 	%rd52, %r185;
	add.s64 	%rd53, %rd30, %rd52;
	add.s64 	%rd54, %rd53, %rd50;
	shl.b64 	%rd55, %rd54, 2;
	add.s64 	%rd56, %rd2, %rd55;
	st.global.f32 	[%rd56+4], %f32;
$L__BB0_35:
	add.s32 	%r185, %r185, 2;
	setp.ne.s32 	%p82, %r185, 8;
	@%p82 bra 	$L__BB0_19;
	add.s32 	%r46, %r8, 4;
	add.s32 	%r47, %r38, %r61;
	add.s32 	%r48, %r8, 5;
	add.s32 	%r49, %r47, %r61;
	add.s32 	%r50, %r8, 6;
	add.s32 	%r51, %r49, %r61;
	add.s32 	%r52, %r8, 7;
	add.s32 	%r53, %r51, %r61;
	mov.b32 	%r186, 0;
	cvt.s64.s32 	%rd65, %r47;
	cvt.u64.u32 	%rd66, %r4;
	cvt.s64.s32 	%rd72, %r49;
	cvt.s64.s32 	%rd79, %r51;
	cvt.s64.s32 	%rd86, %r53;
$L__BB0_37:
	setp.ge.s32 	%p83, %r46, %r62;
	setp.gt.u32 	%p84, %r31, 123;
	add.s32 	%r55, %r30, %r186;
	add.s32 	%r56, %r4, %r186;
	setp.gt.u32 	%p85, %r55, 63;
	setp.ge.s32 	%p86, %r56, %r61;
	shl.b32 	%r162, %r55, 7;
	or.pred  	%p87, %p85, %p84;
	or.pred  	%p88, %p87, %p83;
	add.s32 	%r163, %r162, %r31;
	shl.b32 	%r164, %r163, 2;
	mov.u32 	%r165, _ZZ16matrix_transposePKfPfiiE7input_s;
	add.s32 	%r57, %r165, %r164;
	or.pred  	%p89, %p88, %p86;
	@%p89 bra 	$L__BB0_39;
	ld.shared.f32 	%f33, [%r57+16];
	add.s32 	%r166, %r47, %r56;
	mul.wide.s32 	%rd57, %r166, 4;
	add.s64 	%rd58, %rd2, %rd57;
	st.global.f32 	[%rd58], %f33;
$L__BB0_39:
	setp.ge.s32 	%p92, %r48, %r62;
	setp.gt.u32 	%p93, %r31, 122;
	or.pred  	%p94, %p85, %p93;
	or.pred  	%p95, %p94, %p92;
	or.pred  	%p96, %p95, %p86;
	@%p96 bra 	$L__BB0_41;
	ld.shared.f32 	%f34, [%r57+20];
	add.s32 	%r169, %r49, %r56;
	mul.wide.s32 	%rd59, %r169, 4;
	add.s64 	%rd60, %rd2, %rd59;
	st.global.f32 	[%rd60], %f34;
$L__BB0_41:
	setp.ge.s32 	%p97, %r56, %r61;
	setp.gt.u32 	%p98, %r55, 63;
	setp.ge.s32 	%p99, %r50, %r62;
	setp.gt.u32 	%p100, %r31, 121;
	or.pred  	%p101, %p98, %p100;
	or.pred  	%p102, %p101, %p99;
	or.pred  	%p103, %p102, %p97;
	@%p103 bra 	$L__BB0_43;
	ld.shared.f32 	%f35, [%r57+24];
	add.s32 	%r172, %r51, %r56;
	mul.wide.s32 	%rd61, %r172, 4;
	add.s64 	%rd62, %rd2, %rd61;
	st.global.f32 	[%rd62], %f35;
$L__BB0_43:
	setp.ge.s32 	%p106, %r52, %r62;
	setp.gt.u32 	%p107, %r31, 120;
	or.pred  	%p108, %p98, %p107;
	or.pred  	%p109, %p108, %p106;
	or.pred  	%p110, %p109, %p97;
	@%p110 bra 	$L__BB0_45;
	ld.shared.f32 	%f36, [%r57+28];
	add.s32 	%r175, %r53, %r56;
	mul.wide.s32 	%rd63, %r175, 4;
	add.s64 	%rd64, %rd2, %rd63;
	st.global.f32 	[%rd64], %f36;
$L__BB0_45:
	setp.ge.s32 	%p111, %r46, %r62;
	setp.gt.u32 	%p112, %r31, 123;
	add.s32 	%r58, %r55, 1;
	add.s32 	%r59, %r56, 1;
	setp.gt.u32 	%p113, %r58, 63;
	setp.ge.s32 	%p114, %r59, %r61;
	or.pred  	%p115, %p113, %p112;
	or.pred  	%p116, %p115, %p111;
	or.pred  	%p117, %p116, %p114;
	@%p117 bra 	$L__BB0_47;
	ld.shared.f32 	%f37, [%r57+528];
	cvt.s64.s32 	%rd67, %r186;
	add.s64 	%rd68, %rd66, %rd67;
	add.s64 	%rd69, %rd68, %rd65;
	shl.b64 	%rd70, %rd69, 2;
	add.s64 	%rd71, %rd2, %rd70;
	st.global.f32 	[%rd71+4], %f37;
$L__BB0_47:
	setp.ge.s32 	%p120, %r48, %r62;
	setp.gt.u32 	%p121, %r31, 122;
	or.pred  	%p122, %p113, %p121;
	or.pred  	%p123, %p122, %p120;
	or.pred  	%p124, %p123, %p114;
	@%p124 bra 	$L__BB0_49;
	ld.shared.f32 	%f38, [%r57+532];
	cvt.s64.s32 	%rd74, %r186;
	add.s64 	%rd75, %rd66, %rd74;
	add.s64 	%rd76, %rd75, %rd72;
	shl.b64 	%rd77, %rd76, 2;
	add.s64 	%rd78, %rd2, %rd77;
	st.global.f32 	[%rd78+4], %f38;
$L__BB0_49:
	setp.ge.s32 	%p125, %r59, %r61;
	setp.gt.u32 	%p126, %r58, 63;
	setp.ge.s32 	%p127, %r50, %r62;
	setp.gt.u32 	%p128, %r31, 121;
	or.pred  	%p129, %p126, %p128;
	or.pred  	%p130, %p129, %p127;
	or.pred  	%p131, %p130, %p125;
	@%p131 bra 	$L__BB0_51;
	ld.shared.f32 	%f39, [%r57+536];
	cvt.s64.s32 	%rd81, %r186;
	add.s64 	%rd82, %rd66, %rd81;
	add.s64 	%rd83, %rd82, %rd79;
	shl.b64 	%rd84, %rd83, 2;
	add.s64 	%rd85, %rd2, %rd84;
	st.global.f32 	[%rd85+4], %f39;
$L__BB0_51:
	setp.ge.s32 	%p134, %r52, %r62;
	setp.gt.u32 	%p135, %r31, 120;
	or.pred  	%p136, %p126, %p135;
	or.pred  	%p137, %p136, %p134;
	or.pred  	%p138, %p137, %p125;
	@%p138 bra 	$L__BB0_53;
	ld.shared.f32 	%f40, [%r57+540];
	cvt.s64.s32 	%rd88, %r186;
	add.s64 	%rd89, %rd66, %rd88;
	add.s64 	%rd90, %rd89, %rd86;
	shl.b64 	%rd91, %rd90, 2;
	add.s64 	%rd92, %rd2, %rd91;
	st.global.f32 	[%rd92+4], %f40;
$L__BB0_53:
	add.s32 	%r186, %r186, 2;
	setp.ne.s32 	%p139, %r186, 8;
	@%p139 bra 	$L__BB0_37;
	ret;

}


// ===== COMPILED SASS (sm_100) =====

	.target	sm_100

	.elftype	@"ET_EXEC"


//--------------------- .note.nv.tkinfo           --------------------------
	.section	.note.nv.tkinfo,"",@"SHT_NOTE"
	.sectionflags	@"SHF_NOTE_NV_TKINFO"
	.tkinfo
        /*0018*/ 	.word	0x00000002
        /*0030*/ 	.string	""
        /*0030*/ 	.string	"ptxas"
        /*0030*/ 	.string	"Cuda compilation tools, release 13.0, V13.0.88"
        /*0030*/ 	.string	"Build cuda_13.0.r13.0/compiler.36424714_0"
        /*0030*/ 	.string	"-arch sm_100 -m 64 "



//--------------------- .note.nv.cuinfo           --------------------------
	.section	.note.nv.cuinfo,"",@"SHT_NOTE"
	.sectionflags	@"SHF_NOTE_NV_CUINFO"
        /*0018*/ 	.short	0x0002
        /*001a*/ 	.short	0x0064
        /*001c*/ 	.short	0x0082
	.zero		2


//--------------------- .nv.info                  --------------------------
	.section	.nv.info,"",@"SHT_CUDA_INFO"
	.align	4


	//----- nvinfo : EIATTR_REGCOUNT
	.align		4
        /*0000*/ 	.byte	0x04, 0x2f
        /*0002*/ 	.short	(.L_1 - .L_0)
	.align		4
.L_0:
        /*0004*/ 	.word	index@(_Z16matrix_transposePKfPfii)
        /*0008*/ 	.word	0x0000002e


	//----- nvinfo : EIATTR_FRAME_SIZE
	.align		4
.L_1:
        /*000c*/ 	.byte	0x04, 0x11
        /*000e*/ 	.short	(.L_3 - .L_2)
	.align		4
.L_2:
        /*0010*/ 	.word	index@(_Z16matrix_transposePKfPfii)
        /*0014*/ 	.word	0x00000000


	//----- nvinfo : EIATTR_MIN_STACK_SIZE
	.align		4
.L_3:
        /*0018*/ 	.byte	0x04, 0x12
        /*001a*/ 	.short	(.L_5 - .L_4)
	.align		4
.L_4:
        /*001c*/ 	.word	index@(_Z16matrix_transposePKfPfii)
        /*0020*/ 	.word	0x00000000
.L_5:


//--------------------- .nv.compat                --------------------------
	.section	.nv.compat,"",@"SHT_CUDA_COMPAT_INFO"
	.align	4
        /*0000*/ 	.byte	0x02, 0x09, 0x00, 0x00, 0x02, 0x02, 0x01, 0x00, 0x02, 0x05, 0x05, 0x00, 0x03, 0x07, 0x01, 0x01
        /*0010*/ 	.byte	0x02, 0x03, 0x00, 0x00, 0x02, 0x06, 0x01, 0x00, 0x04, 0x0b, 0x08, 0x00, 0x09, 0x00, 0x00, 0x00
        /*0020*/ 	.byte	0x00, 0x00, 0x00, 0x00


//--------------------- .nv.info._Z16matrix_transposePKfPfii --------------------------
	.section	.nv.info._Z16matrix_transposePKfPfii,"",@"SHT_CUDA_INFO"
	.sectionflags	@""
	.align	4


	//----- nvinfo : EIATTR_CUDA_API_VERSION
	.align		4
        /*0000*/ 	.byte	0x04, 0x37
        /*0002*/ 	.short	(.L_7 - .L_6)
.L_6:
        /*0004*/ 	.word	0x00000082


	//----- nvinfo : EIATTR_KPARAM_INFO
	.align		4
.L_7:
        /*0008*/ 	.byte	0x04, 0x17
        /*000a*/ 	.short	(.L_9 - .L_8)
.L_8:
        /*000c*/ 	.word	0x00000000
        /*0010*/ 	.short	0x0003
        /*0012*/ 	.short	0x0014
        /*0014*/ 	.byte	0x00, 0xf0, 0x11, 0x00


	//----- nvinfo : EIATTR_KPARAM_INFO
	.align		4
.L_9:
        /*0018*/ 	.byte	0x04, 0x17
        /*001a*/ 	.short	(.L_11 - .L_10)
.L_10:
        /*001c*/ 	.word	0x00000000
        /*0020*/ 	.short	0x0002
        /*0022*/ 	.short	0x0010
        /*0024*/ 	.byte	0x00, 0xf0, 0x11, 0x00


	//----- nvinfo : EIATTR_KPARAM_INFO
	.align		4
.L_11:
        /*0028*/ 	.byte	0x04, 0x17
        /*002a*/ 	.short	(.L_13 - .L_12)
.L_12:
        /*002c*/ 	.word	0x00000000
        /*0030*/ 	.short	0x0001
        /*0032*/ 	.short	0x0008
        /*0034*/ 	.byte	0x00, 0xf5, 0x21, 0x00


	//----- nvinfo : EIATTR_KPARAM_INFO
	.align		4
.L_13:
        /*0038*/ 	.byte	0x04, 0x17
        /*003a*/ 	.short	(.L_15 - .L_14)
.L_14:
        /*003c*/ 	.word	0x00000000
        /*0040*/ 	.short	0x0000
        /*0042*/ 	.short	0x0000
        /*0044*/ 	.byte	0x00, 0xf5, 0x21, 0x00


	//----- nvinfo : EIATTR_SPARSE_MMA_MASK
	.align		4
.L_15:
        /*0048*/ 	.byte	0x03, 0x50
        /*004a*/ 	.short	0x0000


	//----- nvinfo : EIATTR_MAXREG_COUNT
	.align		4
        /*004c*/ 	.byte	0x03, 0x1b
        /*004e*/ 	.short	0x00ff


	//----- nvinfo : EIATTR_NUM_BARRIERS
	.align		4
        /*0050*/ 	.byte	0x02, 0x4c
        /*0052*/ 	.byte	0x01
	.zero		1


	//----- nvinfo : EIATTR_MERCURY_ISA_VERSION
	.align		4
        /*0054*/ 	.byte	0x03, 0x5f
        /*0056*/ 	.short	0x0101


	//----- nvinfo : EIATTR_VRC_CTA_INIT_COUNT
	.align		4
        /*0058*/ 	.byte	0x02, 0x4a
	.zero		1
	.zero		1


	//----- nvinfo : EIATTR_EXIT_INSTR_OFFSETS
	.align		4
        /*005c*/ 	.byte	0x04, 0x1c
        /*005e*/ 	.short	(.L_17 - .L_16)


	//   ....[0]....
.L_16:
        /*0060*/ 	.word	0x00003260


	//   ....[1]....
        /*0064*/ 	.word	0x000032e0


	//----- nvinfo : EIATTR_CBANK_PARAM_SIZE
	.align		4
.L_17:
        /*0068*/ 	.byte	0x03, 0x19
        /*006a*/ 	.short	0x0018


	//----- nvinfo : EIATTR_PARAM_CBANK
	.align		4
        /*006c*/ 	.byte	0x04, 0x0a
        /*006e*/ 	.short	(.L_19 - .L_18)
	.align		4
.L_18:
        /*0070*/ 	.word	index@(.nv.constant0._Z16matrix_transposePKfPfii)
        /*0074*/ 	.short	0x0380
        /*0076*/ 	.short	0x0018


	//----- nvinfo : EIATTR_SW_WAR
	.align		4
.L_19:
        /*0078*/ 	.byte	0x04, 0x36
        /*007a*/ 	.short	(.L_21 - .L_20)
.L_20:
        /*007c*/ 	.word	0x00000008
.L_21:


//--------------------- .nv.callgraph             --------------------------
	.section	.nv.callgraph,"",@"SHT_CUDA_CALLGRAPH"
	.align	4
	.sectionentsize	8
	.align		4
        /*0000*/ 	.word	0x00000000
	.align		4
        /*0004*/ 	.word	0xffffffff
	.align		4
        /*0008*/ 	.word	0x00000000
	.align		4
        /*000c*/ 	.word	0xfffffffe
	.align		4
        /*0010*/ 	.word	0x00000000
	.align		4
        /*0014*/ 	.word	0xfffffffd
	.align		4
        /*0018*/ 	.word	0x00000000
	.align		4
        /*001c*/ 	.word	0xfffffffc


//--------------------- .text._Z16matrix_transposePKfPfii --------------------------
	.section	.text._Z16matrix_transposePKfPfii,"ax",@progbits
	.align	128
        .global         _Z16matrix_transposePKfPfii
        .type           _Z16matrix_transposePKfPfii,@function
        .size           _Z16matrix_transposePKfPfii,(.L_x_2 - _Z16matrix_transposePKfPfii)
        .other          _Z16matrix_transposePKfPfii,@"STO_CUDA_ENTRY STV_DEFAULT"
_Z16matrix_transposePKfPfii:
.text._Z16matrix_transposePKfPfii:
[----:B------:R-:W-:Y:S01]  /*0000*/  LDC R1, c[0x0][0x37c] ;  /* 0x0000df00ff017b82 */ /* 0x000fe20000000800 */
[----:B------:R-:W0:Y:S07]  /*0010*/  S2R R3, SR_TID.X ;  /* 0x0000000000037919 */ /* 0x000e2e0000002100 */
[----:B------:R-:W1:Y:S01]  /*0020*/  S2UR UR5, SR_CTAID.Y ;  /* 0x00000000000579c3 */ /* 0x000e620000002600 */
[----:B------:R-:W2:Y:S01]  /*0030*/  LDCU UR4, c[0x0][0x360] ;  /* 0x00006c00ff0477ac */ /* 0x000ea20008000800 */
[----:B------:R-:W3:Y:S01]  /*0040*/  S2R R8, SR_TID.Y ;  /* 0x0000000000087919 */ /* 0x000ee20000002200 */
[----:B------:R-:W4:Y:S01]  /*0050*/  LDCU.64 UR8, c[0x0][0x358] ;  /* 0x00006b00ff0877ac */ /* 0x000f220008000a00 */
[----:B------:R-:W5:Y:S01]  /*0060*/  S2R R9, SR_CTAID.X ;  /* 0x0000000000097919 */ /* 0x000f620000002500 */
[----:B------:R-:W0:Y:S01]  /*0070*/  LDCU.64 UR10, c[0x0][0x390] ;  /* 0x00007200ff0a77ac */ /* 0x000e220008000a00 */
[----:B-1----:R-:W-:Y:S01]  /*0080*/  USHF.L.U32 UR5, UR5, 0x6, URZ ;  /* 0x0000000605057899 */ /* 0x002fe200080006ff */
[----:B0-----:R-:W-:-:S02]  /*0090*/  IMAD.SHL.U32 R5, R3, 0x8, RZ ;  /* 0x0000000803057824 */ /* 0x001fc400078e00ff */
[----:B---3--:R-:W-:-:S03]  /*00a0*/  IMAD.SHL.U32 R11, R8, 0x8, RZ ;  /* 0x00000008080b7824 */ /* 0x008fc600078e00ff */
[C---:B------:R-:W-:Y:S01]  /*00b0*/  LOP3.LUT R10, R5.reuse, 0x1fc0, RZ, 0xc0, !PT ;  /* 0x00001fc0050a7812 */ /* 0x040fe200078ec0ff */
[----:B--2---:R-:W-:Y:S01]  /*00c0*/  IMAD R8, R8, UR4, R3 ;  /* 0x0000000408087c24 */ /* 0x004fe2000f8e0203 */
[----:B------:R-:W-:Y:S01]  /*00d0*/  LOP3.LUT R5, R5, 0x38, RZ, 0xc0, !PT ;  /* 0x0000003805057812 */ /* 0x000fe200078ec0ff */
[----:B------:R-:W-:Y:S01]  /*00e0*/  UMOV UR4, URZ ;  /* 0x000000ff00047c82 */ /* 0x000fe20008000000 */
[----:B------:R-:W-:Y:S01]  /*00f0*/  LOP3.LUT R4, R11, 0x1fe0, RZ, 0xc0, !PT ;  /* 0x00001fe00b047812 */ /* 0x000fe200078ec0ff */
[----:B-----5:R-:W-:Y:S01]  /*0100*/  IMAD R14, R9, 0x80, R10 ;  /* 0x00000080090e7824 */ /* 0x020fe200078e020a */
[----:B------:R-:W-:-:S03]  /*0110*/  LOP3.LUT R11, R11, 0x18, RZ, 0xc0, !PT ;  /* 0x000000180b0b7812 */ /* 0x000fc600078ec0ff */
[----:B------:R-:W-:Y:S01]  /*0120*/  IMAD.IADD R14, R14, 0x1, R5 ;  /* 0x000000010e0e7824 */ /* 0x000fe200078e0205 */
[----:B----4-:R-:W-:-:S07]  /*0130*/  IADD3 R0, PT, PT, R11, UR5, R4 ;  /* 0x000000050b007c10 */ /* 0x010fce000fffe004 */
.L_x_0:
[----:B------:R-:W-:-:S04]  /*0140*/  LEA R21, R8, UR4, 0x6 ;  /* 0x0000000408157c11 */ /* 0x000fc8000f8e30ff */
[C---:B------:R-:W-:Y:S01]  /*0150*/  LOP3.LUT R20, R21.reuse, 0x78, RZ, 0xc0, !PT ;  /* 0x0000007815147812 */ /* 0x040fe200078ec0ff */
[C---:B0-----:R-:W-:Y:S01]  /*0160*/  VIADD R15, R21.reuse, 0x2 ;  /* 0x00000002150f7836 */ /* 0x041fe20000000000 */
[C---:B------:R-:W-:Y:S01]  /*0170*/  LEA.HI R24, R21.reuse, UR5, RZ, 0x19 ;  /* 0x0000000515187c11 */ /* 0x040fe2000f8fc8ff */
[----:B------:R-:W-:Y:S02]  /*0180*/  VIADD R12, R21, 0x1 ;  /* 0x00000001150c7836 */ /* 0x000fe40000000000 */
[----:B------:R-:W-:Y:S01]  /*0190*/  IMAD R19, R9, 0x80, R20 ;  /* 0x0000008009137824 */ /* 0x000fe200078e0214 */
[----:B------:R-:W-:Y:S02]  /*01a0*/  LEA.HI R22, R15, UR5, RZ, 0x19 ;  /* 0x000000050f167c11 */ /* 0x000fe4000f8fc8ff */
[----:B------:R-:W-:Y:S01]  /*01b0*/  LEA.HI R13, R12, UR5, RZ, 0x19 ;  /* 0x000000050c0d7c11 */ /* 0x000fe2000f8fc8ff */
[C---:B------:R-:W-:Y:S01]  /*01c0*/  VIADD R23, R19.reuse, 0x2 ;  /* 0x0000000213177836 */ /* 0x040fe20000000000 */
[C---:B------:R-:W-:Y:S01]  /*01d0*/  ISETP.GE.AND P0, PT, R19.reuse, UR11, PT ;  /* 0x0000000b13007c0c */ /* 0x040fe2000bf06270 */
[----:B------:R-:W-:-:S02]  /*01e0*/  VIADD R18, R19, 0x1 ;  /* 0x0000000113127836 */ /* 0x000fc40000000000 */
[----:B------:R-:W-:Y:S01]  /*01f0*/  VIADD R27, R19, 0x3 ;  /* 0x00000003131b7836 */ /* 0x000fe20000000000 */
[----:B------:R-:W-:Y:S01]  /*0200*/  ISETP.GE.AND P3, PT, R23, UR11, PT ;  /* 0x0000000b17007c0c */ /* 0x000fe2000bf66270 */
[C---:B------:R-:W-:Y:S01]  /*0210*/  IMAD R29, R13.reuse, UR11, R18 ;  /* 0x0000000b0d1d7c24 */ /* 0x040fe2000f8e0212 */
[----:B------:R-:W-:Y:S01]  /*0220*/  ISETP.GE.OR P1, PT, R24, UR10, P0 ;  /* 0x0000000a18007c0c */ /* 0x000fe20008726670 */
[----:B------:R-:W-:Y:S01]  /*0230*/  IMAD R23, R22, UR11, R23 ;  /* 0x0000000b16177c24 */ /* 0x000fe2000f8e0217 */
[----:B------:R-:W-:Y:S01]  /*0240*/  ISETP.GE.AND P0, PT, R18, UR11, PT ;  /* 0x0000000b12007c0c */ /* 0x000fe2000bf06270 */
[----:B------:R-:W-:Y:S01]  /*0250*/  IMAD.MOV.U32 R18, RZ, RZ, RZ ;  /* 0x000000ffff127224 */ /* 0x000fe200078e00ff */
[----:B------:R-:W-:Y:S02]  /*0260*/  ISETP.GE.OR P3, PT, R22, UR10, P3 ;  /* 0x0000000a16007c0c */ /* 0x000fe40009f66670 */
[----:B------:R-:W-:Y:S01]  /*0270*/  ISETP.GE.OR P2, PT, R13, UR10, P0 ;  /* 0x0000000a0d007c0c */ /* 0x000fe20008746670 */
[----:B------:R-:W-:Y:S01]  /*0280*/  VIADD R13, R21, 0x3 ;  /* 0x00000003150d7836 */ /* 0x000fe20000000000 */
[----:B------:R-:W-:-:S04]  /*0290*/  ISETP.GE.AND P0, PT, R27, UR11, PT ;  /* 0x0000000b1b007c0c */ /* 0x000fc8000bf06270 */
[----:B------:R-:W-:Y:S01]  /*02a0*/  LEA.HI R26, R13, UR5, RZ, 0x19 ;  /* 0x000000050d1a7c11 */ /* 0x000fe2000f8fc8ff */
[----:B------:R-:W0:Y:S01]  /*02b0*/  @!P1 LDC.64 R16, c[0x0][0x380] ;  /* 0x0000e000ff109b82 */ /* 0x000e220000000a00 */
[----:B------:R-:W-:Y:S02]  /*02c0*/  @!P1 IMAD R25, R24, UR11, R19 ;  /* 0x0000000b18199c24 */ /* 0x000fe4000f8e0213 */
[----:B------:R-:W-:-:S05]  /*02d0*/  ISETP.GE.OR P0, PT, R26, UR10, P0 ;  /* 0x0000000a1a007c0c */ /* 0x000fca0008706670 */
[----:B------:R-:W1:Y:S08]  /*02e0*/  @!P3 LDC.64 R2, c[0x0][0x380] ;  /* 0x0000e000ff02bb82 */ /* 0x000e700000000a00 */
[----:B------:R-:W2:Y:S01]  /*02f0*/  @!P2 LDC.64 R6, c[0x0][0x380] ;  /* 0x0000e000ff06ab82 */ /* 0x000ea20000000a00 */
[----:B0-----:R-:W-:-:S05]  /*0300*/  @!P1 IMAD.WIDE R24, R25, 0x4, R16 ;  /* 0x0000000419189825 */ /* 0x001fca00078e0210 */
[----:B------:R0:W3:Y:S01]  /*0310*/  @!P1 LDG.E R18, desc[UR8][R24.64] ;  /* 0x0000000818129981 */ /* 0x0000e2000c1e1900 */
[----:B------:R-:W-:Y:S02]  /*0320*/  IMAD R31, R26, UR11, R27 ;  /* 0x0000000b1a1f7c24 */ /* 0x000fe4000f8e021b */
[----:B-1----:R-:W-:Y:S01]  /*0330*/  @!P3 IMAD.WIDE R16, R23, 0x4, R2 ;  /* 0x000000041710b825 */ /* 0x002fe200078e0202 */
[----:B------:R-:W-:Y:S01]  /*0340*/  CS2R R22, SRZ ;  /* 0x0000000000167805 */ /* 0x000fe2000001ff00 */
[----:B------:R-:W1:Y:S02]  /*0350*/  @!P0 LDC.64 R2, c[0x0][0x380] ;  /* 0x0000e000ff028b82 */ /* 0x000e640000000a00 */
[----:B0-----:R-:W-:-:S03]  /*0360*/  VIADD R24, R21, 0x5 ;  /* 0x0000000515187836 */ /* 0x001fc60000000000 */
[----:B------:R-:W4:Y:S01]  /*0370*/  @!P3 LDG.E R23, desc[UR8][R16.64] ;  /* 0x000000081017b981 */ /* 0x000f22000c1e1900 */
[----:B--2---:R-:W-:-:S04]  /*0380*/  @!P2 IMAD.WIDE R6, R29, 0x4, R6 ;  /* 0x000000041d06a825 */ /* 0x004fc800078e0206 */
[----:B------:R-:W-:Y:S01]  /*0390*/  VIADD R29, R19, 0x5 ;  /* 0x00000005131d7836 */ /* 0x000fe20000000000 */
[----:B------:R0:W2:Y:S01]  /*03a0*/  @!P2 LDG.E R22, desc[UR8][R6.64] ;  /* 0x000000080616a981 */ /* 0x0000a2000c1e1900 */
[----:B------:R-:W-:-:S03]  /*03b0*/  LEA.HI R28, R24, UR5, RZ, 0x19 ;  /* 0x00000005181c7c11 */ /* 0x000fc6000f8fc8ff */
[----:B------:R-:W-:-:S04]  /*03c0*/  ISETP.GE.AND P2, PT, R29, UR11, PT ;  /* 0x0000000b1d007c0c */ /* 0x000fc8000bf46270 */
[----:B------:R-:W-:Y:S01]  /*03d0*/  ISETP.GE.OR P2, PT, R28, UR10, P2 ;  /* 0x0000000a1c007c0c */ /* 0x000fe20009746670 */
[----:B------:R-:W-:-:S12]  /*03e0*/  VIADD R25, R21, 0x4 ;  /* 0x0000000415197836 */ /* 0x000fd80000000000 */
[----:B0-----:R-:W0:Y:S01]  /*03f0*/  @!P2 LDC.64 R6, c[0x0][0x380] ;  /* 0x0000e000ff06ab82 */ /* 0x001e220000000a00 */
[----:B------:R-:W-:Y:S01]  /*0400*/  VIADD R27, R19, 0x4 ;  /* 0x00000004131b7836 */ /* 0x000fe20000000000 */
[----:B------:R-:W-:Y:S01]  /*0410*/  LEA.HI R26, R25, UR5, RZ, 0x19 ;  /* 0x00000005191a7c11 */ /* 0x000fe2000f8fc8ff */
[----:B------:R-:W-:-:S03]  /*0420*/  IMAD R29, R28, UR11, R29 ;  /* 0x0000000b1c1d7c24 */ /* 0x000fc6000f8e021d */
[----:B------:R-:W-:Y:S01]  /*0430*/  ISETP.GE.AND P1, PT, R27, UR11, PT ;  /* 0x0000000b1b007c0c */ /* 0x000fe2000bf26270 */
[----:B------:R-:W-:-:S03]  /*0440*/  IMAD R27, R26, UR11, R27 ;  /* 0x0000000b1a1b7c24 */ /* 0x000fc6000f8e021b */
[----:B------:R-:W-:Y:S01]  /*0450*/  ISETP.GE.OR P1, PT, R26, UR10, P1 ;  /* 0x0000000a1a007c0c */ /* 0x000fe20008f26670 */
[----:B------:R-:W-:Y:S02]  /*0460*/  IMAD.MOV.U32 R26, RZ, RZ, RZ ;  /* 0x000000ffff1a7224 */ /* 0x000fe400078e00ff */
[----:B-1----:R-:W-:-:S04]  /*0470*/  @!P0 IMAD.WIDE R16, R31, 0x4, R2 ;  /* 0x000000041f108825 */ /* 0x002fc800078e0202 */
[----:B------:R-:W-:Y:S01]  /*0480*/  VIADD R30, R21, 0x6 ;  /* 0x00000006151e7836 */ /* 0x000fe20000000000 */
[----:B------:R1:W5:Y:S05]  /*0490*/  @!P0 LDG.E R26, desc[UR8][R16.64] ;  /* 0x00000008101a8981 */ /* 0x00036a000c1e1900 */
[----:B------:R-:W1:Y:S01]  /*04a0*/  @!P1 LDC.64 R2, c[0x0][0x380] ;  /* 0x0000e000ff029b82 */ /* 0x000e620000000a00 */
[----:B0-----:R-:W-:-:S04]  /*04b0*/  @!P2 IMAD.WIDE R6, R29, 0x4, R6 ;  /* 0x000000041d06a825 */ /* 0x001fc800078e0206 */
[----:B------:R-:W-:Y:S01]  /*04c0*/  VIADD R29, R19, 0x6 ;  /* 0x00000006131d7836 */ /* 0x000fe20000000000 */
[----:B-1----:R-:W-:-:S04]  /*04d0*/  LEA.HI R16, R30, UR5, RZ, 0x19 ;  /* 0x000000051e107c11 */ /* 0x002fc8000f8fc8ff */
[----:B------:R-:W-:-:S04]  /*04e0*/  ISETP.GE.AND P0, PT, R29, UR11, PT ;  /* 0x0000000b1d007c0c */ /* 0x000fc8000bf06270 */
[C---:B------:R-:W-:Y:S01]  /*04f0*/  ISETP.GE.OR P0, PT, R16.reuse, UR10, P0 ;  /* 0x0000000a10007c0c */ /* 0x040fe20008706670 */
[----:B------:R-:W-:-:S12]  /*0500*/  IMAD R29, R16, UR11, R29 ;  /* 0x0000000b101d7c24 */ /* 0x000fd8000f8e021d */
[----:B------:R-:W0:Y:S01]  /*0510*/  @!P0 LDC.64 R16, c[0x0][0x380] ;  /* 0x0000e000ff108b82 */ /* 0x000e220000000a00 */
[----:B------:R-:W-:Y:S02]  /*0520*/  IMAD.MOV.U32 R28, RZ, RZ, RZ ;  /* 0x000000ffff1c7224 */ /* 0x000fe400078e00ff */
[----:B------:R-:W-:-:S04]  /*0530*/  @!P1 IMAD.WIDE R2, R27, 0x4, R2 ;  /* 0x000000041b029825 */ /* 0x000fc800078e0202 */
[----:B------:R-:W-:Y:S01]  /*0540*/  VIADD R19, R19, 0x7 ;  /* 0x0000000713137836 */ /* 0x000fe20000000000 */
[----:B------:R1:W5:Y:S01]  /*0550*/  @!P1 LDG.E R28, desc[UR8][R2.64] ;  /* 0x00000008021c9981 */ /* 0x000362000c1e1900 */
[----:B------:R-:W-:Y:S02]  /*0560*/  VIADD R31, R21, 0x7 ;  /* 0x00000007151f7836 */ /* 0x000fe40000000000 */
[----:B0-----:R-:W-:-:S04]  /*0570*/  @!P0 IMAD.WIDE R16, R29, 0x4, R16 ;  /* 0x000000041d108825 */ /* 0x001fc800078e0210 */
[----:B------:R-:W-:Y:S01]  /*0580*/  IMAD.MOV.U32 R29, RZ, RZ, RZ ;  /* 0x000000ffff1d7224 */ /* 0x000fe200078e00ff */
[----:B-1----:R-:W-:-:S05]  /*0590*/  LEA.HI R2, R31, UR5, RZ, 0x19 ;  /* 0x000000051f027c11 */ /* 0x002fca000f8fc8ff */
[----:B------:R-:W5:Y:S01]  /*05a0*/  @!P0 LDG.E R29, desc[UR8][R16.64] ;  /* 0x00000008101d8981 */ /* 0x000f62000c1e1900 */
[----:B------:R-:W-:-:S04]  /*05b0*/  ISETP.GE.AND P0, PT, R19, UR11, PT ;  /* 0x0000000b13007c0c */ /* 0x000fc8000bf06270 */
[C---:B------:R-:W-:Y:S01]  /*05c0*/  ISETP.GE.OR P0, PT, R2.reuse, UR10, P0 ;  /* 0x0000000a02007c0c */ /* 0x040fe20008706670 */
[----:B------:R-:W-:-:S12]  /*05d0*/  IMAD R19, R2, UR11, R19 ;  /* 0x0000000b02137c24 */ /* 0x000fd8000f8e0213 */
[----:B------:R-:W0:Y:S01]  /*05e0*/  @!P0 LDC.64 R2, c[0x0][0x380] ;  /* 0x0000e000ff028b82 */ /* 0x000e220000000a00 */
[----:B------:R-:W-:-:S06]  /*05f0*/  IMAD.MOV.U32 R27, RZ, RZ, RZ ;  /* 0x000000ffff1b7224 */ /* 0x000fcc00078e00ff */
[----:B------:R1:W5:Y:S01]  /*0600*/  @!P2 LDG.E R27, desc[UR8][R6.64] ;  /* 0x00000008061ba981 */ /* 0x000362000c1e1900 */
[----:B0-----:R-:W-:-:S04]  /*0610*/  @!P0 IMAD.WIDE R2, R19, 0x4, R2 ;  /* 0x0000000413028825 */ /* 0x001fc800078e0202 */
[----:B------:R-:W-:-:S06]  /*0620*/  IMAD.MOV.U32 R19, RZ, RZ, RZ ;  /* 0x000000ffff137224 */ /* 0x000fcc00078e00ff */
[----:B------:R0:W5:Y:S01]  /*0630*/  @!P0 LDG.E R19, desc[UR8][R2.64] ;  /* 0x0000000802138981 */ /* 0x000162000c1e1900 */
[----:B------:R-:W0:Y:S01]  /*0640*/  S2UR UR7, SR_CgaCtaId ;  /* 0x00000000000779c3 */ /* 0x000e220000008800 */
[----:B------:R-:W-:Y:S01]  /*0650*/  UMOV UR6, 0x400 ;  /* 0x0000040000067882 */ /* 0x000fe20000000000 */
[----:B------:R-:W-:Y:S01]  /*0660*/  LOP3.LUT R20, R20, 0xfffff80, R21, 0xf8, !PT ;  /* 0x0fffff8014147812 */ /* 0x000fe200078ef815 */
[----:B------:R-:W-:Y:S02]  /*0670*/  IMAD.SHL.U32 R12, R12, 0x4, RZ ;  /* 0x000000040c0c7824 */ /* 0x000fe400078e00ff */
[----:B-1----:R-:W-:Y:S02]  /*0680*/  IMAD.SHL.U32 R6, R15, 0x4, RZ ;  /* 0x000000040f067824 */ /* 0x002fe400078e00ff */
[----:B------:R-:W-:Y:S02]  /*0690*/  IMAD.SHL.U32 R13, R13, 0x4, RZ ;  /* 0x000000040d0d7824 */ /* 0x000fe400078e00ff */
[----:B------:R-:W-:Y:S01]  /*06a0*/  IMAD.SHL.U32 R25, R25, 0x4, RZ ;  /* 0x0000000419197824 */ /* 0x000fe200078e00ff */
[----:B------:R-:W-:Y:S01]  /*06b0*/  LOP3.LUT R15, R12, 0x3fffffe4, RZ, 0xc0, !PT ;  /* 0x3fffffe40c0f7812 */ /* 0x000fe200078ec0ff */
[----:B------:R-:W-:Y:S01]  /*06c0*/  IMAD.SHL.U32 R24, R24, 0x4, RZ ;  /* 0x0000000418187824 */ /* 0x000fe200078e00ff */
[----:B------:R-:W-:Y:S01]  /*06d0*/  LOP3.LUT R6, R6, 0x3fffffe8, RZ, 0xc0, !PT ;  /* 0x3fffffe806067812 */ /* 0x000fe200078ec0ff */
[----:B------:R-:W-:Y:S01]  /*06e0*/  IMAD.SHL.U32 R30, R30, 0x4, RZ ;  /* 0x000000041e1e7824 */ /* 0x000fe200078e00ff */
[----:B------:R-:W-:Y:S01]  /*06f0*/  LOP3.LUT R13, R13, 0x3fffffec, RZ, 0xc0, !PT ;  /* 0x3fffffec0d0d7812 */ /* 0x000fe200078ec0ff */
[----:B0-----:R-:W-:Y:S01]  /*0700*/  IMAD.SHL.U32 R2, R31, 0x4, RZ ;  /* 0x000000041f027824 */ /* 0x001fe200078e00ff */
[----:B------:R-:W-:Y:S01]  /*0710*/  ULEA UR6, UR7, UR6, 0x18 ;  /* 0x0000000607067291 */ /* 0x000fe2000f8ec0ff */
[----:B------:R-:W-:-:S05]  /*0720*/  LOP3.LUT R25, R25, 0x3ffffff0, RZ, 0xc0, !PT ;  /* 0x3ffffff019197812 */ /* 0x000fca00078ec0ff */
[----:B------:R-:W-:Y:S02]  /*0730*/  LEA R7, R20, UR6, 0x2 ;  /* 0x0000000614077c11 */ /* 0x000fe4000f8e10ff */
[----:B------:R-:W-:Y:S02]  /*0740*/  LOP3.LUT R24, R24, 0x3ffffff4, RZ, 0xc0, !PT ;  /* 0x3ffffff418187812 */ /* 0x000fe400078ec0ff */
[----:B------:R-:W-:Y:S02]  /*0750*/  LOP3.LUT R30, R30, 0x3ffffff8, RZ, 0xc0, !PT ;  /* 0x3ffffff81e1e7812 */ /* 0x000fe400078ec0ff */
[----:B------:R-:W-:Y:S01]  /*0760*/  LOP3.LUT R2, R2, 0x3ffffffc, RZ, 0xc0, !PT ;  /* 0x3ffffffc02027812 */ /* 0x000fe200078ec0ff */
[----:B------:R-:W-:-:S04]  /*0770*/  UIADD3 UR4, UPT, UPT, UR4, 0x8, URZ ;  /* 0x0000000804047890 */ /* 0x000fc8000fffe0ff */
[----:B------:R-:W-:Y:S01]  /*0780*/  UISETP.NE.AND UP0, UPT, UR4, 0x40, UPT ;  /* 0x000000400400788c */ /* 0x000fe2000bf05270 */
[----:B---3--:R0:W-:Y:S04]  /*0790*/  STS [R7], R18 ;  /* 0x0000001207007388 */ /* 0x0081e80000000800 */
[----:B--2---:R0:W-:Y:S04]  /*07a0*/  STS [R15+UR6], R22 ;  /* 0x000000160f007988 */ /* 0x0041e80008000806 */
[----:B----4-:R0:W-:Y:S04]  /*07b0*/  STS [R6+UR6], R23 ;  /* 0x0000001706007988 */ /* 0x0101e80008000806 */
[----:B-----5:R0:W-:Y:S04]  /*07c0*/  STS [R13+UR6], R26 ;  /* 0x0000001a0d007988 */ /* 0x0201e80008000806 */
[----:B------:R0:W-:Y:S04]  /*07d0*/  STS [R25+UR6], R28 ;  /* 0x0000001c19007988 */ /* 0x0001e80008000806 */
[----:B------:R0:W-:Y:S04]  /*07e0*/  STS [R24+UR6], R27 ;  /* 0x0000001b18007988 */ /* 0x0001e80008000806 */
[----:B------:R0:W-:Y:S04]  /*07f0*/  STS [R30+UR6], R29 ;  /* 0x0000001d1e007988 */ /* 0x0001e80008000806 */
[----:B------:R0:W-:Y:S01]  /*0800*/  STS [R2+UR6], R19 ;  /* 0x0000001302007988 */ /* 0x0001e20008000806 */
[----:B------:R-:W-:Y:S05]  /*0810*/  BRA.U UP0, `(.L_x_0) ;  /* 0xfffffff900487547 */ /* 0x000fea000b83ffff */
[----:B0-----:R-:W0:Y:S01]  /*0820*/  S2R R2, SR_TID.X ;  /* 0x0000000000027919 */ /* 0x001e220000002100 */
[----:B------:R-:W-:Y:S01]  /*0830*/  IMAD.IADD R7, R4, 0x1, R11 ;  /* 0x0000000104077824 */ /* 0x000fe200078e020b */
[----:B------:R-:W1:Y:S01]  /*0840*/  LDCU.64 UR12, c[0x0][0x390] ;  /* 0x00007200ff0c77ac */ /* 0x000e620008000a00 */
[----:B------:R-:W-:Y:S01]  /*0850*/  IMAD.IADD R10, R10, 0x1, R5 ;  /* 0x000000010a0a7824 */ /* 0x000fe200078e0205 */
[----:B------:R-:W2:Y:S01]  /*0860*/  S2UR UR5, SR_CgaCtaId ;  /* 0x00000000000579c3 */ /* 0x000ea20000008800 */
[C---:B------:R-:W-:Y:S01]  /*0870*/  VIADD R4, R7.reuse, 0x3 ;  /* 0x0000000307047836 */ /* 0x040fe20000000000 */
[C---:B------:R-:W-:Y:S01]  /*0880*/  ISETP.GT.U32.AND P3, PT, R7.reuse, 0x3f, PT ;  /* 0x0000003f0700780c */ /* 0x040fe20003f64070 */
[----:B------:R-:W-:Y:S01]  /*0890*/  VIADD R13, R7, 0x5 ;  /* 0x00000005070d7836 */ /* 0x000fe20000000000 */
[----:B------:R-:W-:Y:S01]  /*08a0*/  UMOV UR4, 0x400 ;  /* 0x0000040000047882 */ /* 0x000fe20000000000 */
[----:B------:R-:W-:Y:S01]  /*08b0*/  VIADD R32, R0, 0x3 ;  /* 0x0000000300207836 */ /* 0x000fe20000000000 */
[----:B------:R-:W-:Y:S01]  /*08c0*/  ISETP.GT.U32.AND P0, PT, R4, 0x3f, PT ;  /* 0x0000003f0400780c */ /* 0x000fe20003f04070 */
[----:B------:R-:W-:Y:S01]  /*08d0*/  VIADD R11, R0, 0x5 ;  /* 0x00000005000b7836 */ /* 0x000fe20000000000 */
[----:B------:R-:W-:Y:S01]  /*08e0*/  ISETP.GT.U32.AND P1, PT, R13, 0x3f, PT ;  /* 0x0000003f0d00780c */ /* 0x000fe20003f24070 */
[----:B------:R-:W-:Y:S01]  /*08f0*/  IMAD R39, R14, UR10, RZ ;  /* 0x0000000a0e277c24 */ /* 0x000fe2000f8e02ff */
[----:B------:R-:W-:Y:S01]  /*0900*/  ISETP.GT.U32.OR P0, PT, R10, 0x7f, P0 ;  /* 0x0000007f0a00780c */ /* 0x000fe20000704470 */
[----:B------:R-:W-:-:S02]  /*0910*/  IMAD R9, R14, UR10, RZ ;  /* 0x0000000a0e097c24 */ /* 0x000fc4000f8e02ff */
[C---:B------:R-:W-:Y:S01]  /*0920*/  VIADD R26, R14.reuse, 0x1 ;  /* 0x000000010e1a7836 */ /* 0x040fe20000000000 */
[C---:B------:R-:W-:Y:S01]  /*0930*/  ISETP.GE.OR P0, PT, R14.reuse, UR11, P0 ;  /* 0x0000000b0e007c0c */ /* 0x040fe20008706670 */
[C---:B------:R-:W-:Y:S01]  /*0940*/  IMAD R40, R7.reuse, 0x80, R10 ;  /* 0x0000008007287824 */ /* 0x040fe200078e020a */
[----:B------:R-:W-:Y:S01]  /*0950*/  SHF.R.S32.HI R28, RZ, 0x1f, R39 ;  /* 0x0000001fff1c7819 */ /* 0x000fe20000011427 */
[----:B------:R-:W-:Y:S01]  /*0960*/  VIADD R27, R14, 0x2 ;  /* 0x000000020e1b7836 */ /* 0x000fe20000000000 */
[----:B------:R-:W-:Y:S01]  /*0970*/  ISETP.GE.OR P5, PT, R32, UR10, P0 ;  /* 0x0000000a20007c0c */ /* 0x000fe200087a6670 */
[----:B------:R-:W-:Y:S01]  /*0980*/  VIADD R33, R14, 0x3 ;  /* 0x000000030e217836 */ /* 0x000fe20000000000 */
[----:B------:R-:W-:Y:S01]  /*0990*/  LEA R40, R40, UR6, 0x2 ;  /* 0x0000000628287c11 */ /* 0x000fe2000f8e10ff */
[C---:B------:R-:W-:Y:S01]  /*09a0*/  VIADD R6, R7.reuse, 0x1 ;  /* 0x0000000107067836 */ /* 0x040fe20000000000 */
[----:B------:R-:W-:Y:S01]  /*09b0*/  P2R R35, PR, RZ, 0x20 ;  /* 0x00000020ff237803 */ /* 0x000fe20000000000 */
[----:B------:R-:W-:Y:S01]  /*09c0*/  VIADD R12, R7, 0x7 ;  /* 0x00000007070c7836 */ /* 0x000fe20000000000 */
[----:B--2---:R-:W-:Y:S01]  /*09d0*/  ULEA UR4, UR5, UR4, 0x18 ;  /* 0x0000000405047291 */ /* 0x004fe2000f8ec0ff */
[----:B------:R-:W-:-:S02]  /*09e0*/  VIADD R38, R0, 0x2 ;  /* 0x0000000200267836 */ /* 0x000fc40000000000 */
[----:B0-----:R-:W-:Y:S01]  /*09f0*/  IMAD.SHL.U32 R2, R2, 0x8, RZ ;  /* 0x0000000802027824 */ /* 0x001fe200078e00ff */
[----:B------:R-:W-:Y:S03]  /*0a00*/  BAR.SYNC.DEFER_BLOCKING 0x0 ;  /* 0x0000000000007b1d */ /* 0x000fe60000010000 */
[----:B------:R-:W-:Y:S02]  /*0a10*/  @!P5 IADD3 R31, P0, P2, R39, 0x2, R0 ;  /* 0x00000002271fd810 */ /* 0x000fe40007a1e000 */
[C---:B------:R-:W-:Y:S02]  /*0a20*/  LOP3.LUT R5, R2.reuse, 0x1fc0, RZ, 0xc0, !PT ;  /* 0x00001fc002057812 */ /* 0x040fe400078ec0ff */
[----:B------:R-:W-:Y:S02]  /*0a30*/  LOP3.LUT R2, R2, 0x38, RZ, 0xc0, !PT ;  /* 0x0000003802027812 */ /* 0x000fe400078ec0ff */
[----:B------:R-:W-:-:S03]  /*0a40*/  @!P5 IADD3.X R34, PT, PT, R28, RZ, RZ, P0, P2 ;  /* 0x000000ff1c22d210 */ /* 0x000fc600007e44ff */
[----:B------:R-:W-:-:S05]  /*0a50*/  IMAD.IADD R5, R5, 0x1, R2 ;  /* 0x0000000105057824 */ /* 0x000fca00078e0202 */
[----:B------:R-:W-:-:S04]  /*0a60*/  ISETP.GT.U32.OR P1, PT, R5, 0x7f, P1 ;  /* 0x0000007f0500780c */ /* 0x000fc80000f24470 */
[----:B-1----:R-:W-:-:S04]  /*0a70*/  ISETP.GE.OR P1, PT, R14, UR13, P1 ;  /* 0x0000000d0e007c0c */ /* 0x002fc80008f26670 */
[----:B------:R-:W-:-:S04]  /*0a80*/  ISETP.GE.OR P1, PT, R11, UR12, P1 ;  /* 0x0000000c0b007c0c */ /* 0x000fc80008f26670 */
[----:B------:R-:W-:-:S09]  /*0a90*/  P2R R36, PR, RZ, 0x2 ;  /* 0x00000002ff247803 */ /* 0x000fd20000000000 */
[----:B------:R-:W-:-:S04]  /*0aa0*/  @!P1 IADD3 R2, P0, P2, R9, 0x4, R0 ;  /* 0x0000000409029810 */ /* 0x000fc80007a1e000 */
[----:B------:R-:W-:Y:S02]  /*0ab0*/  @!P1 IADD3.X R16, PT, PT, R28, RZ, RZ, P0, P2 ;  /* 0x000000ff1c109210 */ /* 0x000fe400007e44ff */
[----:B------:R-:W-:Y:S02]  /*0ac0*/  ISETP.GT.U32.OR P0, PT, R10, 0x7f, P3 ;  /* 0x0000007f0a00780c */ /* 0x000fe40001f04470 */
[----:B------:R-:W-:Y:S02]  /*0ad0*/  ISETP.GT.U32.AND P1, PT, R12, 0x3f, PT ;  /* 0x0000003f0c00780c */ /* 0x000fe40003f24070 */
[----:B------:R-:W-:-:S04]  /*0ae0*/  ISETP.GE.OR P0, PT, R14, UR11, P0 ;  /* 0x0000000b0e007c0c */ /* 0x000fc80008706670 */
[----:B------:R-:W-:Y:S02]  /*0af0*/  ISETP.GE.OR P2, PT, R0, UR10, P0 ;  /* 0x0000000a00007c0c */ /* 0x000fe40008746670 */
[----:B------:R-:W-:-:S04]  /*0b00*/  ISETP.GT.U32.OR P0, PT, R10, 0x7e, P3 ;  /* 0x0000007e0a00780c */ /* 0x000fc80001f04470 */
[----:B------:R-:W-:-:S04]  /*0b10*/  ISETP.GE.OR P0, PT, R26, UR11, P0 ;  /* 0x0000000b1a007c0c */ /* 0x000fc80008706670 */
[----:B------:R-:W-:-:S03]  /*0b20*/  ISETP.GE.OR P0, PT, R0, UR10, P0 ;  /* 0x0000000a00007c0c */ /* 0x000fc60008706670 */
[----:B------:R-:W0:Y:S01]  /*0b30*/  @!P2 LDS R15, [R40] ;  /* 0x00000000280fa984 */ /* 0x000e220000000800 */
[----:B------:R-:W1:Y:S01]  /*0b40*/  @!P2 LDC.64 R20, c[0x0][0x388] ;  /* 0x0000e200ff14ab82 */ /* 0x000e620000000a00 */
[----:B------:R-:W-:-:S08]  /*0b50*/  @!P2 IMAD.IADD R3, R0, 0x1, R39 ;  /* 0x000000010003a824 */ /* 0x000fd000078e0227 */
[----:B------:R-:W2:Y:S01]  /*0b60*/  @!P0 LDS R25, [R40+0x4] ;  /* 0x0000040028198984 */ /* 0x000ea20000000800 */
[----:B------:R-:W3:Y:S01]  /*0b70*/  @!P0 LDC.64 R18, c[0x0][0x388] ;  /* 0x0000e200ff128b82 */ /* 0x000ee20000000a00 */
[----:B-1----:R-:W-:-:S04]  /*0b80*/  @!P2 IMAD.WIDE R20, R3, 0x4, R20 ;  /* 0x000000040314a825 */ /* 0x002fc800078e0214 */
[----:B------:R-:W-:-:S04]  /*0b90*/  VIADD R3, R39, UR10 ;  /* 0x0000000a27037c36 */ /* 0x000fc80008000000 */
[----:B------:R-:W-:Y:S02]  /*0ba0*/  @!P0 IMAD.IADD R17, R0, 0x1, R3 ;  /* 0x0000000100118824 */ /* 0x000fe400078e0203 */
[----:B------:R-:W-:Y:S02]  /*0bb0*/  VIADD R37, R3, UR10 ;  /* 0x0000000a03257c36 */ /* 0x000fe40008000000 */
[----:B---3--:R-:W-:Y:S01]  /*0bc0*/  @!P0 IMAD.WIDE R18, R17, 0x4, R18 ;  /* 0x0000000411128825 */ /* 0x008fe200078e0212 */
[----:B0-----:R0:W-:Y:S01]  /*0bd0*/  @!P2 STG.E desc[UR8][R20.64], R15 ;  /* 0x0000000f1400a986 */ /* 0x0011e2000c101908 */
[----:B------:R-:W-:Y:S02]  /*0be0*/  ISETP.GT.U32.OR P2, PT, R10, 0x7d, P3 ;  /* 0x0000007d0a00780c */ /* 0x000fe40001f44470 */
[----:B------:R-:W-:Y:S02]  /*0bf0*/  VIADD R17, R37, UR10 ;  /* 0x0000000a25117c36 */ /* 0x000fe40008000000 */
[----:B------:R-:W-:-:S04]  /*0c00*/  ISETP.GE.OR P2, PT, R27, UR11, P2 ;  /* 0x0000000b1b007c0c */ /* 0x000fc80009746670 */
[----:B------:R-:W-:Y:S01]  /*0c10*/  ISETP.GE.OR P2, PT, R0, UR10, P2 ;  /* 0x0000000a00007c0c */ /* 0x000fe20009746670 */
[----:B--2---:R1:W-:Y:S01]  /*0c20*/  @!P0 STG.E desc[UR8][R18.64], R25 ;  /* 0x0000001912008986 */ /* 0x0043e2000c101908 */
[----:B------:R-:W-:-:S04]  /*0c30*/  ISETP.GT.U32.OR P0, PT, R10, 0x7c, P3 ;  /* 0x0000007c0a00780c */ /* 0x000fc80001f04470 */
[----:B------:R-:W-:-:S04]  /*0c40*/  ISETP.GE.OR P0, PT, R33, UR11, P0 ;  /* 0x0000000b21007c0c */ /* 0x000fc80008706670 */
[----:B------:R-:W-:-:S03]  /*0c50*/  ISETP.GE.OR P0, PT, R0, UR10, P0 ;  /* 0x0000000a00007c0c */ /* 0x000fc60008706670 */
[----:B------:R-:W2:Y:S01]  /*0c60*/  @!P2 LDS R29, [R40+0x8] ;  /* 0x00000800281da984 */ /* 0x000ea20000000800 */
[----:B------:R-:W3:Y:S01]  /*0c70*/  @!P2 LDC.64 R22, c[0x0][0x388] ;  /* 0x0000e200ff16ab82 */ /* 0x000ee20000000a00 */
[----:B0-----:R-:W-:-:S08]  /*0c80*/  @!P2 IMAD.IADD R15, R0, 0x1, R37 ;  /* 0x00000001000fa824 */ /* 0x001fd000078e0225 */
[----:B------:R-:W0:Y:S01]  /*0c90*/  @!P0 LDS R41, [R40+0xc] ;  /* 0x00000c0028298984 */ /* 0x000e220000000800 */
[----:B-1----:R-:W1:Y:S01]  /*0ca0*/  @!P0 LDC.64 R18, c[0x0][0x388] ;  /* 0x0000e200ff128b82 */ /* 0x002e620000000a00 */
[----:B------:R-:W-:Y:S02]  /*0cb0*/  @!P0 IMAD.IADD R21, R0, 0x1, R17 ;  /* 0x0000000100158824 */ /* 0x000fe400078e0211 */
[----:B---3--:R-:W-:-:S04]  /*0cc0*/  @!P2 IMAD.WIDE R22, R15, 0x4, R22 ;  /* 0x000000040f16a825 */ /* 0x008fc800078e0216 */
[----:B------:R-:W-:Y:S02]  /*0cd0*/  VIADD R15, R0, 0x1 ;  /* 0x00000001000f7836 */ /* 0x000fe40000000000 */
[----:B-1----:R-:W-:Y:S01]  /*0ce0*/  @!P0 IMAD.WIDE R20, R21, 0x4, R18 ;  /* 0x0000000415148825 */ /* 0x002fe200078e0212 */
[----:B--2---:R1:W-:Y:S01]  /*0cf0*/  @!P2 STG.E desc[UR8][R22.64], R29 ;  /* 0x0000001d1600a986 */ /* 0x0043e2000c101908 */
[----:B------:R-:W-:-:S03]  /*0d00*/  ISETP.GT.U32.AND P2, PT, R6, 0x3f, PT ;  /* 0x0000003f0600780c */ /* 0x000fc60003f44070 */
[----:B0-----:R-:W-:Y:S01]  /*0d10*/  @!P0 STG.E desc[UR8][R20.64], R41 ;  /* 0x0000002914008986 */ /* 0x001fe2000c101908 */
[----:B------:R-:W-:-:S04]  /*0d20*/  ISETP.GT.U32.OR P0, PT, R10, 0x7f, P2 ;  /* 0x0000007f0a00780c */ /* 0x000fc80001704470 */
[----:B------:R-:W-:-:S04]  /*0d30*/  ISETP.GE.OR P0, PT, R14, UR11, P0 ;  /* 0x0000000b0e007c0c */ /* 0x000fc80008706670 */
[----:B------:R-:W-:-:S13]  /*0d40*/  ISETP.GE.OR P0, PT, R15, UR10, P0 ;  /* 0x0000000a0f007c0c */ /* 0x000fda0008706670 */
[----:B------:R-:W0:Y:S01]  /*0d50*/  @!P0 LDS R29, [R40+0x200] ;  /* 0x00020000281d8984 */ /* 0x000e220000000800 */
[----:B------:R-:W1:Y:S01]  /*0d60*/  @!P0 LDC.64 R18, c[0x0][0x388] ;  /* 0x0000e200ff128b82 */ /* 0x000e620000000a00 */
[----:B------:R-:W-:-:S05]  /*0d70*/  @!P0 IADD3 R6, P3, PT, R0, R39, RZ ;  /* 0x0000002700068210 */ /* 0x000fca0007f7e0ff */
[----:B------:R-:W-:Y:S01]  /*0d80*/  @!P0 IMAD.X R8, RZ, RZ, R28, P3 ;  /* 0x000000ffff088224 */ /* 0x000fe200018e061c */
[C---:B-1----:R-:W-:Y:S02]  /*0d90*/  @!P0 LEA R22, P3, R6.reuse, R18, 0x2 ;  /* 0x0000001206168211 */ /* 0x042fe400078610ff */
[----:B------:R-:W-:Y:S02]  /*0da0*/  SHF.R.S32.HI R18, RZ, 0x1f, R37 ;  /* 0x0000001fff127819 */ /* 0x000fe40000011425 */
[----:B------:R-:W-:Y:S02]  /*0db0*/  @!P0 LEA.HI.X R23, R6, R19, R8, 0x2, P3 ;  /* 0x0000001306178211 */ /* 0x000fe400018f1408 */
[----:B------:R-:W-:-:S03]  /*0dc0*/  SHF.R.S32.HI R19, RZ, 0x1f, R3 ;  /* 0x0000001fff137819 */ /* 0x000fc60000011403 */
        /* <DEDUP_REMOVED lines=8> */
[----:B-1----:R-:W-:-:S04]  /*0e50*/  @!P0 LEA R24, P3, R6, R20, 0x2 ;  /* 0x0000001406188211 */ /* 0x002fc800078610ff */
[----:B------:R-:W-:-:S05]  /*0e60*/  @!P0 LEA.HI.X R25, R6, R21, R8, 0x2, P3 ;  /* 0x0000001506198211 */ /* 0x000fca00018f1408 */
        /* <DEDUP_REMOVED lines=9> */
[----:B------:R-:W-:Y:S02]  /*0f00*/  P2R R20, PR, RZ, 0x4 ;  /* 0x00000004ff147803 */ /* 0x000fe40000000000 */
[----:B------:R-:W-:Y:S01]  /*0f10*/  @!P0 LEA.HI.X R23, R6, R21, R8, 0x2, P3 ;  /* 0x0000001506178211 */ /* 0x000fe200018f1408 */
[----:B------:R-:W-:-:S04]  /*0f20*/  VIADD R6, R0, 0x7 ;  /* 0x0000000700067836 */ /* 0x000fc80000000000 */
[----:B0-----:R0:W-:Y:S01]  /*0f30*/  @!P0 STG.E desc[UR8][R22.64+0x4], R29 ;  /* 0x0000041d16008986 */ /* 0x0011e2000c101908 */
[----:B------:R-:W-:-:S04]  /*0f40*/  ISETP.GT.U32.OR P0, PT, R5, 0x7f, P1 ;  /* 0x0000007f0500780c */ /* 0x000fc80000f04470 */
[----:B------:R-:W-:-:S04]  /*0f50*/  ISETP.GE.OR P0, PT, R14, UR13, P0 ;  /* 0x0000000d0e007c0c */ /* 0x000fc80008706670 */
[----:B------:R-:W-:Y:S02]  /*0f60*/  ISETP.GE.OR P1, PT, R6, UR12, P0 ;  /* 0x0000000c06007c0c */ /* 0x000fe40008726670 */
[----:B0-----:R-:W-:Y:S02]  /*0f70*/  SHF.R.S32.HI R22, RZ, 0x1f, R17 ;  /* 0x0000001fff167819 */ /* 0x001fe40000011411 */
[----:B------:R-:W-:-:S09]  /*0f80*/  P2R R8, PR, RZ, 0x2 ;  /* 0x00000002ff087803 */ /* 0x000fd20000000000 */
[----:B------:R-:W-:-:S04]  /*0f90*/  @!P1 IADD3 R21, P0, P3, R9, 0x6, R0 ;  /* 0x0000000609159810 */ /* 0x000fc80007b1e000 */
[----:B------:R-:W-:Y:S02]  /*0fa0*/  @!P1 IADD3.X R24, PT, PT, R28, RZ, RZ, P0, P3 ;  /* 0x000000ff1c189210 */ /* 0x000fe400007e64ff */
[----:B------:R-:W-:Y:S02]  /*0fb0*/  ISETP.GT.U32.OR P0, PT, R10, 0x7c, P2 ;  /* 0x0000007c0a00780c */ /* 0x000fe40001704470 */
[----:B------:R-:W-:Y:S02]  /*0fc0*/  ISETP.GT.U32.AND P2, PT, R4, 0x3f, PT ;  /* 0x0000003f0400780c */ /* 0x000fe40003f44070 */
[----:B------:R-:W-:-:S04]  /*0fd0*/  ISETP.GE.OR P0, PT, R33, UR11, P0 ;  /* 0x0000000b21007c0c */ /* 0x000fc80008706670 */
[----:B------:R-:W-:Y:S01]  /*0fe0*/  ISETP.GE.OR P0, PT, R15, UR10, P0 ;  /* 0x0000000a0f007c0c */ /* 0x000fe20008706670 */
[----:B------:R-:W-:-:S05]  /*0ff0*/  VIADD R15, R7, 0x2 ;  /* 0x00000002070f7836 */ /* 0x000fca0000000000 */
[----:B------:R-:W-:-:S04]  /*1000*/  ISETP.GT.U32.AND P1, PT, R15, 0x3f, PT ;  /* 0x0000003f0f00780c */ /* 0x000fc80003f24070 */
[C---:B------:R-:W-:Y:S02]  /*1010*/  ISETP.GT.U32.OR P3, PT, R10.reuse, 0x7d, P1 ;  /* 0x0000007d0a00780c */ /* 0x040fe40000f64470 */
[C---:B------:R-:W-:Y:S01]  /*1020*/  ISETP.GT.U32.OR P4, PT, R10.reuse, 0x7e, P1 ;  /* 0x0000007e0a00780c */ /* 0x040fe20000f84470 */
[----:B------:R-:W0:Y:S01]  /*1030*/  @!P0 LDS R41, [R40+0x20c] ;  /* 0x00020c0028298984 */ /* 0x000e220000000800 */
[----:B------:R-:W-:Y:S02]  /*1040*/  ISETP.GE.OR P5, PT, R27, UR11, P3 ;  /* 0x0000000b1b007c0c */ /* 0x000fe40009fa6670 */
[----:B------:R-:W-:Y:S02]  /*1050*/  ISETP.GT.U32.OR P3, PT, R10, 0x7d, P2 ;  /* 0x0000007d0a00780c */ /* 0x000fe40001764470 */
[----:B------:R-:W-:Y:S02]  /*1060*/  ISETP.GE.OR P6, PT, R26, UR11, P4 ;  /* 0x0000000b1a007c0c */ /* 0x000fe4000a7c6670 */
[----:B------:R-:W-:-:S02]  /*1070*/  ISETP.GT.U32.OR P4, PT, R5, 0x7e, P2 ;  /* 0x0000007e0500780c */ /* 0x000fc40001784470 */
[----:B------:R-:W-:Y:S02]  /*1080*/  ISETP.GE.OR P3, PT, R27, UR13, P3 ;  /* 0x0000000d1b007c0c */ /* 0x000fe40009f66670 */
[----:B------:R-:W-:Y:S02]  /*1090*/  P2R R27, PR, RZ, 0x40 ;  /* 0x00000040ff1b7803 */ /* 0x000fe40000000000 */
[----:B------:R-:W-:Y:S02]  /*10a0*/  ISETP.GE.OR P6, PT, R26, UR13, P4 ;  /* 0x0000000d1a007c0c */ /* 0x000fe4000a7c6670 */
[----:B------:R-:W-:Y:S02]  /*10b0*/  @!P0 IADD3 R25, P4, PT, R0, R17, RZ ;  /* 0x0000001100198210 */ /* 0x000fe40007f9e0ff */
[----:B------:R-:W-:Y:S02]  /*10c0*/  ISETP.GE.OR P3, PT, R32, UR12, P3 ;  /* 0x0000000c20007c0c */ /* 0x000fe40009f66670 */
[----:B------:R-:W-:Y:S01]  /*10d0*/  P2R R28, PR, RZ, 0x40 ;  /* 0x00000040ff1c7803 */ /* 0x000fe20000000000 */
[----:B------:R-:W-:-:S02]  /*10e0*/  @!P0 IMAD.X R26, RZ, RZ, R22, P4 ;  /* 0x000000ffff1a8224 */ /* 0x000fc400020e0616 */
[----:B------:R-:W1:Y:S02]  /*10f0*/  @!P0 LDC.64 R22, c[0x0][0x388] ;  /* 0x0000e200ff168b82 */ /* 0x000e640000000a00 */
[----:B-1----:R-:W-:-:S04]  /*1100*/  @!P0 LEA R22, P4, R25, R22, 0x2 ;  /* 0x0000001619168211 */ /* 0x002fc800078810ff */
[----:B------:R-:W-:Y:S01]  /*1110*/  @!P0 LEA.HI.X R23, R25, R23, R26, 0x2, P4 ;  /* 0x0000001719178211 */ /* 0x000fe200020f141a */
[----:B------:R-:W-:-:S04]  /*1120*/  VIADD R25, R9, UR10 ;  /* 0x0000000a09197c36 */ /* 0x000fc80008000000 */
[----:B0-----:R-:W-:Y:S01]  /*1130*/  @!P0 STG.E desc[UR8][R22.64+0x4], R41 ;  /* 0x0000042916008986 */ /* 0x001fe2000c101908 */
[----:B------:R-:W-:Y:S01]  /*1140*/  ISETP.GT.U32.OR P0, PT, R10, 0x7f, P1 ;  /* 0x0000007f0a00780c */ /* 0x000fe20000f04470 */
[----:B------:R-:W-:-:S03]  /*1150*/  VIADD R25, R25, UR10 ;  /* 0x0000000a19197c36 */ /* 0x000fc60008000000 */
[----:B------:R-:W-:Y:S02]  /*1160*/  ISETP.GE.OR P0, PT, R14, UR11, P0 ;  /* 0x0000000b0e007c0c */ /* 0x000fe40008706670 */
[----:B------:R-:W-:Y:S02]  /*1170*/  @!P3 IADD3 R29, P4, P6, R25, 0x2, R0 ;  /* 0x00000002191db810 */ /* 0x000fe40007e9e000 */
[----:B------:R-:W-:Y:S02]  /*1180*/  ISETP.GE.OR P0, PT, R38, UR10, P0 ;  /* 0x0000000a26007c0c */ /* 0x000fe40008706670 */
[----:B------:R-:W-:Y:S02]  /*1190*/  @!P3 IADD3.X R30, PT, PT, R18, RZ, RZ, P4, P6 ;  /* 0x000000ff121eb210 */ /* 0x000fe400027ec4ff */
[----:B------:R-:W-:Y:S02]  /*11a0*/  ISETP.NE.AND P4, PT, R27, RZ, PT ;  /* 0x000000ff1b00720c */ /* 0x000fe40003f85270 */
[----:B------:R-:W-:Y:S01]  /*11b0*/  ISETP.NE.AND P6, PT, R28, RZ, PT ;  /* 0x000000ff1c00720c */ /* 0x000fe20003fc5270 */
[----:B------:R-:W-:-:S05]  /*11c0*/  IMAD R28, R15, 0x80, R10 ;  /* 0x000000800f1c7824 */ /* 0x000fca00078e020a */
[----:B------:R-:W-:Y:S01]  /*11d0*/  LEA R28, R28, UR6, 0x2 ;  /* 0x000000061c1c7c11 */ /* 0x000fe2000f8e10ff */
[----:B------:R-:W0:Y:S01]  /*11e0*/  @!P0 LDC.64 R26, c[0x0][0x388] ;  /* 0x0000e200ff1a8b82 */ /* 0x000e220000000a00 */
[----:B------:R-:W-:-:S04]  /*11f0*/  @!P0 IMAD.IADD R39, R39, 0x1, R38 ;  /* 0x0000000127278824 */ /* 0x000fc800078e0226 */
[----:B0-----:R-:W-:Y:S02]  /*1200*/  @!P0 IMAD.WIDE R26, R39, 0x4, R26 ;  /* 0x00000004271a8825 */ /* 0x001fe400078e021a */
[----:B------:R-:W0:Y:S04]  /*1210*/  @!P0 LDS R39, [R28] ;  /* 0x000000001c278984 */ /* 0x000e280000000800 */
[----:B0-----:R-:W-:Y:S01]  /*1220*/  @!P0 STG.E desc[UR8][R26.64], R39 ;  /* 0x000000271a008986 */ /* 0x001fe2000c101908 */
[----:B------:R-:W-:Y:S02]  /*1230*/  ISETP.GE.OR P0, PT, R38, UR10, P4 ;  /* 0x0000000a26007c0c */ /* 0x000fe4000a706670 */
[----:B------:R-:W-:-:S11]  /*1240*/  ISETP.GE.OR P4, PT, R32, UR12, P6 ;  /* 0x0000000c20007c0c */ /* 0x000fd6000b786670 */
[----:B------:R-:W0:Y:S01]  /*1250*/  @!P0 LDC.64 R22, c[0x0][0x388] ;  /* 0x0000e200ff168b82 */ /* 0x000e220000000a00 */
[----:B------:R-:W-:-:S04]  /*1260*/  @!P0 IMAD.IADD R41, R3, 0x1, R38 ;  /* 0x0000000103298824 */ /* 0x000fc800078e0226 */
[----:B0-----:R-:W-:Y:S02]  /*1270*/  @!P0 IMAD.WIDE R22, R41, 0x4, R22 ;  /* 0x0000000429168825 */ /* 0x001fe400078e0216 */
[----:B------:R-:W0:Y:S04]  /*1280*/  @!P0 LDS R41, [R28+0x4] ;  /* 0x000004001c298984 */ /* 0x000e280000000800 */
[----:B0-----:R-:W-:Y:S01]  /*1290*/  @!P0 STG.E desc[UR8][R22.64], R41 ;  /* 0x0000002916008986 */ /* 0x001fe2000c101908 */
[----:B------:R-:W-:-:S04]  /*12a0*/  ISETP.GT.U32.OR P0, PT, R10, 0x7c, P1 ;  /* 0x0000007c0a00780c */ /* 0x000fc80000f04470 */
[----:B------:R-:W-:Y:S02]  /*12b0*/  ISETP.GE.OR P1, PT, R33, UR11, P0 ;  /* 0x0000000b21007c0c */ /* 0x000fe40008726670 */
[----:B------:R-:W-:-:S04]  /*12c0*/  @!P4 IADD3 R33, P0, P6, R3, 0x2, R0 ;  /* 0x000000020321c810 */ /* 0x000fc80007e1e000 */
[----:B------:R-:W-:Y:S02]  /*12d0*/  @!P4 IADD3.X R40, PT, PT, R19, RZ, RZ, P0, P6 ;  /* 0x000000ff1328c210 */ /* 0x000fe400007ec4ff */
[----:B------:R-:W-:Y:S02]  /*12e0*/  ISETP.GE.OR P0, PT, R38, UR10, P5 ;  /* 0x0000000a26007c0c */ /* 0x000fe4000af06670 */
[----:B------:R-:W-:-:S11]  /*12f0*/  ISETP.NE.AND P5, PT, R35, RZ, PT ;  /* 0x000000ff2300720c */ /* 0x000fd60003fa5270 */
[----:B------:R-:W0:Y:S01]  /*1300*/  @!P0 LDS R35, [R28+0x8] ;  /* 0x000008001c238984 */ /* 0x000e220000000800 */
[----:B------:R-:W1:Y:S01]  /*1310*/  @!P0 LDC.64 R26, c[0x0][0x388] ;  /* 0x0000e200ff1a8b82 */ /* 0x000e620000000a00 */
[----:B------:R-:W-:-:S04]  /*1320*/  @!P0 IMAD.IADD R43, R37, 0x1, R38 ;  /* 0x00000001252b8824 */ /* 0x000fc800078e0226 */
[----:B-1----:R-:W-:-:S05]  /*1330*/  @!P0 IMAD.WIDE R42, R43, 0x4, R26 ;  /* 0x000000042b2a8825 */ /* 0x002fca00078e021a */
[----:B0-----:R-:W-:Y:S01]  /*1340*/  @!P0 STG.E desc[UR8][R42.64], R35 ;  /* 0x000000232a008986 */ /* 0x001fe2000c101908 */
[----:B------:R-:W-:Y:S02]  /*1350*/  ISETP.GE.OR P0, PT, R38, UR10, P1 ;  /* 0x0000000a26007c0c */ /* 0x000fe40008f06670 */
[----:B------:R-:W-:-:S11]  /*1360*/  ISETP.NE.AND P1, PT, R36, RZ, PT ;  /* 0x000000ff2400720c */ /* 0x000fd60003f25270 */
[----:B------:R-:W0:Y:S01]  /*1370*/  @!P0 LDS R41, [R28+0xc] ;  /* 0x00000c001c298984 */ /* 0x000e220000000800 */
[----:B------:R-:W1:Y:S01]  /*1380*/  @!P0 LDC.64 R22, c[0x0][0x388] ;  /* 0x0000e200ff168b82 */ /* 0x000e620000000a00 */
[----:B------:R-:W-:-:S04]  /*1390*/  @!P0 IMAD.IADD R37, R17, 0x1, R38 ;  /* 0x0000000111258824 */ /* 0x000fc800078e0226 */
[----:B-1----:R-:W-:-:S03]  /*13a0*/  @!P0 IMAD.WIDE R36, R37, 0x4, R22 ;  /* 0x0000000425248825 */ /* 0x002fc600078e0216 */
[----:B------:R-:W1:Y:S02]  /*13b0*/  @!P5 LDC.64 R22, c[0x0][0x388] ;  /* 0x0000e200ff16db82 */ /* 0x000e640000000a00 */
[----:B0-----:R-:W-:Y:S04]  /*13c0*/  @!P0 STG.E desc[UR8][R36.64], R41 ;  /* 0x0000002924008986 */ /* 0x001fe8000c101908 */
[----:B------:R-:W0:Y:S01]  /*13d0*/  @!P5 LDS R41, [R28+0x200] ;  /* 0x000200001c29d984 */ /* 0x000e220000000800 */
[----:B-1----:R-:W-:-:S04]  /*13e0*/  @!P5 LEA R26, P0, R31, R22, 0x2 ;  /* 0x000000161f1ad211 */ /* 0x002fc800078010ff */
[----:B------:R-:W-:Y:S01]  /*13f0*/  @!P5 LEA.HI.X R27, R31, R23, R34, 0x2, P0 ;  /* 0x000000171f1bd211 */ /* 0x000fe200000f1422 */
[----:B------:R-:W-:Y:S01]  /*1400*/  VIADD R31, R14, 0x3 ;  /* 0x000000030e1f7836 */ /* 0x000fe20000000000 */
[----:B------:R-:W1:Y:S01]  /*1410*/  @!P4 LDC.64 R22, c[0x0][0x388] ;  /* 0x0000e200ff16cb82 */ /* 0x000e620000000a00 */
[----:B------:R-:W-:-:S04]  /*1420*/  ISETP.GT.U32.OR P0, PT, R5, 0x7c, P2 ;  /* 0x0000007c0500780c */ /* 0x000fc80001704470 */
[----:B------:R-:W-:-:S04]  /*1430*/  ISETP.GE.OR P0, PT, R31, UR13, P0 ;  /* 0x0000000d1f007c0c */ /* 0x000fc80008706670 */
[----:B------:R-:W-:Y:S02]  /*1440*/  ISETP.GE.OR P0, PT, R32, UR12, P0 ;  /* 0x0000000c20007c0c */ /* 0x000fe40008706670 */
[----:B------:R-:W-:-:S11]  /*1450*/  SHF.R.S32.HI R32, RZ, 0x1f, R17 ;  /* 0x0000001fff207819 */ /* 0x000fd60000011411 */
[----:B------:R-:W-:-:S04]  /*1460*/  @!P0 IADD3 R38, P2, P6, R17, 0x2, R0 ;  /* 0x0000000211268810 */ /* 0x000fc80007e5e000 */
[----:B------:R-:W-:Y:S01]  /*1470*/  @!P0 IADD3.X R39, PT, PT, R32, RZ, RZ, P2, P6 ;  /* 0x000000ff20278210 */ /* 0x000fe200017ec4ff */
[----:B0-----:R0:W-:Y:S01]  /*1480*/  @!P5 STG.E desc[UR8][R26.64+0x4], R41 ;  /* 0x000004291a00d986 */ /* 0x0011e2000c101908 */
[----:B-1----:R-:W-:Y:S02]  /*1490*/  @!P4 LEA R34, P5, R33, R22, 0x2 ;  /* 0x000000162122c211 */ /* 0x002fe400078a10ff */
[----:B------:R-:W-:Y:S02]  /*14a0*/  ISETP.GT.U32.AND P2, PT, R13, 0x3f, PT ;  /* 0x0000003f0d00780c */ /* 0x000fe40003f44070 */
[----:B------:R-:W-:Y:S02]  /*14b0*/  @!P4 LEA.HI.X R35, R33, R23, R40, 0x2, P5 ;  /* 0x000000172123c211 */ /* 0x000fe400028f1428 */
[----:B------:R-:W1:Y:S01]  /*14c0*/  @!P4 LDS R33, [R28+0x204] ;  /* 0x000204001c21c984 */ /* 0x000e620000000800 */
[----:B------:R-:W2:Y:S01]  /*14d0*/  @!P3 LDC.64 R22, c[0x0][0x388] ;  /* 0x0000e200ff16bb82 */ /* 0x000ea20000000a00 */
[----:B0-----:R-:W-:-:S02]  /*14e0*/  VIADD R26, R7, 0x4 ;  /* 0x00000004071a7836 */ /* 0x001fc40000000000 */
[----:B-1----:R0:W-:Y:S01]  /*14f0*/  @!P4 STG.E desc[UR8][R34.64+0x4], R33 ;  /* 0x000004212200c986 */ /* 0x0021e2000c101908 */
[----:B--2---:R-:W-:-:S04]  /*1500*/  @!P3 LEA R36, P4, R29, R22, 0x2 ;  /* 0x000000161d24b211 */ /* 0x004fc800078810ff */
[----:B------:R-:W-:Y:S01]  /*1510*/  @!P3 LEA.HI.X R37, R29, R23, R30, 0x2, P4 ;  /* 0x000000171d25b211 */ /* 0x000fe200020f141e */
[----:B------:R-:W-:Y:S01]  /*1520*/  IMAD R30, R26, 0x80, R5 ;  /* 0x000000801a1e7824 */ /* 0x000fe200078e0205 */
[----:B------:R-:W1:Y:S01]  /*1530*/  @!P3 LDS R29, [R28+0x208] ;  /* 0x000208001c1db984 */ /* 0x000e620000000800 */
[----:B------:R-:W2:Y:S03]  /*1540*/  @!P0 LDC.64 R22, c[0x0][0x388] ;  /* 0x0000e200ff168b82 */ /* 0x000ea60000000a00 */
[----:B------:R-:W-:Y:S01]  /*1550*/  LEA R30, R30, UR6, 0x2 ;  /* 0x000000061e1e7c11 */ /* 0x000fe2000f8e10ff */
[----:B0-----:R-:W-:Y:S01]  /*1560*/  VIADD R33, R14, 0x2 ;  /* 0x000000020e217836 */ /* 0x001fe20000000000 */
[----:B-1----:R0:W-:Y:S01]  /*1570*/  @!P3 STG.E desc[UR8][R36.64+0x4], R29 ;  /* 0x0000041d2400b986 */ /* 0x0021e2000c101908 */
[----:B--2---:R-:W-:-:S04]  /*1580*/  @!P0 LEA R22, P3, R38, R22, 0x2 ;  /* 0x0000001626168211 */ /* 0x004fc800078610ff */
[----:B------:R-:W-:Y:S01]  /*1590*/  @!P0 LEA.HI.X R23, R38, R23, R39, 0x2, P3 ;  /* 0x0000001726178211 */ /* 0x000fe200018f1427 */
[----:B------:R-:W-:Y:S01]  /*15a0*/  VIADD R38, R0, 0x4 ;  /* 0x0000000400267836 */ /* 0x000fe20000000000 */
[----:B------:R-:W1:Y:S01]  /*15b0*/  @!P0 LDS R39, [R28+0x20c] ;  /* 0x00020c001c278984 */ /* 0x000e620000000800 */
[----:B0-----:R-:W-:-:S03]  /*15c0*/  VIADD R29, R14, 0x1 ;  /* 0x000000010e1d7836 */ /* 0x001fc60000000000 */
[----:B-1----:R0:W-:Y:S01]  /*15d0*/  @!P0 STG.E desc[UR8][R22.64+0x4], R39 ;  /* 0x0000042716008986 */ /* 0x0021e2000c101908 */
[----:B------:R-:W-:-:S04]  /*15e0*/  ISETP.GT.U32.AND P0, PT, R26, 0x3f, PT ;  /* 0x0000003f1a00780c */ /* 0x000fc80003f04070 */
[----:B------:R-:W-:Y:S02]  /*15f0*/  ISETP.GT.U32.OR P3, PT, R5, 0x7f, P0 ;  /* 0x0000007f0500780c */ /* 0x000fe40000764470 */
[----:B------:R-:W-:Y:S02]  /*1600*/  P2R R36, PR, RZ, 0x1 ;  /* 0x00000001ff247803 */ /* 0x000fe40000000000 */
[----:B------:R-:W-:-:S04]  /*1610*/  ISETP.GE.OR P3, PT, R14, UR13, P3 ;  /* 0x0000000d0e007c0c */ /* 0x000fc80009f66670 */
[----:B------:R-:W-:-:S13]  /*1620*/  ISETP.GE.OR P3, PT, R38, UR12, P3 ;  /* 0x0000000c26007c0c */ /* 0x000fda0009f66670 */
[----:B------:R-:W1:Y:S01]  /*1630*/  @!P3 LDS R37, [R30] ;  /* 0x000000001e25b984 */ /* 0x000e620000000800 */
[----:B------:R-:W2:Y:S01]  /*1640*/  @!P3 LDC.64 R26, c[0x0][0x388] ;  /* 0x0000e200ff1abb82 */ /* 0x000ea20000000a00 */
[----:B0-----:R-:W-:-:S04]  /*1650*/  @!P3 IMAD.IADD R23, R9, 0x1, R38 ;  /* 0x000000010917b824 */ /* 0x001fc800078e0226 */
[----:B--2---:R-:W-:-:S05]  /*1660*/  @!P3 IMAD.WIDE R26, R23, 0x4, R26 ;  /* 0x00000004171ab825 */ /* 0x004fca00078e021a */
[----:B-1----:R-:W-:Y:S01]  /*1670*/  @!P3 STG.E desc[UR8][R26.64], R37 ;  /* 0x000000251a00b986 */ /* 0x002fe2000c101908 */
[----:B------:R-:W-:-:S04]  /*1680*/  ISETP.GT.U32.OR P3, PT, R5, 0x7e, P0 ;  /* 0x0000007e0500780c */ /* 0x000fc80000764470 */
[----:B------:R-:W-:-:S04]  /*1690*/  ISETP.GE.OR P3, PT, R29, UR13, P3 ;  /* 0x0000000d1d007c0c */ /* 0x000fc80009f66670 */
[----:B------:R-:W-:-:S13]  /*16a0*/  ISETP.GE.OR P3, PT, R38, UR12, P3 ;  /* 0x0000000c26007c0c */ /* 0x000fda0009f66670 */
[----:B------:R-:W0:Y:S01]  /*16b0*/  @!P3 LDS R39, [R30+0x4] ;  /* 0x000004001e27b984 */ /* 0x000e220000000800 */
[----:B------:R-:W1:Y:S01]  /*16c0*/  @!P3 LDC.64 R22, c[0x0][0x388] ;  /* 0x0000e200ff16bb82 */ /* 0x000e620000000a00 */
[----:B------:R-:W-:-:S04]  /*16d0*/  @!P3 IMAD.IADD R35, R3, 0x1, R38 ;  /* 0x000000010323b824 */ /* 0x000fc800078e0226 */
[----:B-1----:R-:W-:-:S05]  /*16e0*/  @!P3 IMAD.WIDE R34, R35, 0x4, R22 ;  /* 0x000000042322b825 */ /* 0x002fca00078e0216 */
[----:B0-----:R-:W-:Y:S01]  /*16f0*/  @!P3 STG.E desc[UR8][R34.64], R39 ;  /* 0x000000272200b986 */ /* 0x001fe2000c101908 */
[----:B------:R-:W-:-:S03]  /*1700*/  ISETP.GT.U32.OR P3, PT, R5, 0x7d, P0 ;  /* 0x0000007d0500780c */ /* 0x000fc60000764470 */
[----:B------:R-:W-:Y:S01]  /*1710*/  @!P1 LDS R39, [R30+0x200] ;  /* 0x000200001e279984 */ /* 0x000fe20000000800 */
[----:B------:R-:W-:-:S04]  /*1720*/  ISETP.GE.OR P3, PT, R33, UR13, P3 ;  /* 0x0000000d21007c0c */ /* 0x000fc80009f66670 */
[----:B------:R-:W-:-:S13]  /*1730*/  ISETP.GE.OR P3, PT, R38, UR12, P3 ;  /* 0x0000000c26007c0c */ /* 0x000fda0009f66670 */
[----:B------:R-:W0:Y:S01]  /*1740*/  @!P3 LDS R41, [R30+0x8] ;  /* 0x000008001e29b984 */ /* 0x000e220000000800 */
[----:B------:R-:W1:Y:S01]  /*1750*/  @!P3 LDC.64 R22, c[0x0][0x388] ;  /* 0x0000e200ff16bb82 */ /* 0x000e620000000a00 */
[----:B------:R-:W-:-:S04]  /*1760*/  @!P3 IMAD.IADD R27, R25, 0x1, R38 ;  /* 0x00000001191bb824 */ /* 0x000fc800078e0226 */
[----:B-1----:R-:W-:-:S05]  /*1770*/  @!P3 IMAD.WIDE R26, R27, 0x4, R22 ;  /* 0x000000041b1ab825 */ /* 0x002fca00078e0216 */
[----:B0-----:R-:W-:Y:S01]  /*1780*/  @!P3 STG.E desc[UR8][R26.64], R41 ;  /* 0x000000291a00b986 */ /* 0x001fe2000c101908 */
[----:B------:R-:W-:-:S04]  /*1790*/  ISETP.GT.U32.OR P3, PT, R5, 0x7e, P2 ;  /* 0x0000007e0500780c */ /* 0x000fc80001764470 */
[----:B------:R-:W-:-:S04]  /*17a0*/  ISETP.GE.OR P3, PT, R29, UR13, P3 ;  /* 0x0000000d1d007c0c */ /* 0x000fc80009f66670 */
[----:B------:R-:W-:-:S13]  /*17b0*/  ISETP.GE.OR P3, PT, R11, UR12, P3 ;  /* 0x0000000c0b007c0c */ /* 0x000fda0009f66670 */
[----:B------:R-:W-:-:S04]  /*17c0*/  @!P3 IADD3 R37, P4, P5, R3, 0x4, R0 ;  /* 0x000000040325b810 */ /* 0x000fc80007d9e000 */
[----:B------:R-:W-:Y:S02]  /*17d0*/  @!P3 IADD3.X R40, PT, PT, R19, RZ, RZ, P4, P5 ;  /* 0x000000ff1328b210 */ /* 0x000fe400027ea4ff */
[----:B------:R-:W-:Y:S02]  /*17e0*/  ISETP.GT.U32.OR P4, PT, R5, 0x7c, P0 ;  /* 0x0000007c0500780c */ /* 0x000fe40000784470 */
[----:B------:R-:W-:Y:S02]  /*17f0*/  ISETP.GT.U32.AND P0, PT, R12, 0x3f, PT ;  /* 0x0000003f0c00780c */ /* 0x000fe40003f04070 */
[----:B------:R-:W-:-:S04]  /*1800*/  ISETP.GE.OR P4, PT, R31, UR13, P4 ;  /* 0x0000000d1f007c0c */ /* 0x000fc8000a786670 */
[----:B------:R-:W-:-:S13]  /*1810*/  ISETP.GE.OR P4, PT, R38, UR12, P4 ;  /* 0x0000000c26007c0c */ /* 0x000fda000a786670 */
[----:B------:R-:W0:Y:S01]  /*1820*/  @!P4 LDC.64 R22, c[0x0][0x388] ;  /* 0x0000e200ff16cb82 */ /* 0x000e220000000a00 */
[----:B------:R-:W1:Y:S01]  /*1830*/  @!P4 LDS R41, [R30+0xc] ;  /* 0x00000c001e29c984 */ /* 0x000e620000000800 */
[----:B------:R-:W-:-:S04]  /*1840*/  @!P4 IMAD.IADD R35, R17, 0x1, R38 ;  /* 0x000000011123c824 */ /* 0x000fc800078e0226 */
[----:B0-----:R-:W-:Y:S02]  /*1850*/  @!P4 IMAD.WIDE R34, R35, 0x4, R22 ;  /* 0x000000042322c825 */ /* 0x001fe400078e0216 */
[----:B------:R-:W0:Y:S03]  /*1860*/  @!P1 LDC.64 R22, c[0x0][0x388] ;  /* 0x0000e200ff169b82 */ /* 0x000e260000000a00 */
[----:B-1----:R1:W-:Y:S04]  /*1870*/  @!P4 STG.E desc[UR8][R34.64], R41 ;  /* 0x000000292200c986 */ /* 0x0023e8000c101908 */
[----:B------:R-:W2:Y:S01]  /*1880*/  @!P3 LDS R41, [R30+0x204] ;  /* 0x000204001e29b984 */ /* 0x000ea20000000800 */
[----:B0-----:R-:W-:-:S04]  /*1890*/  @!P1 LEA R26, P4, R2, R22, 0x2 ;  /* 0x00000016021a9211 */ /* 0x001fc800078810ff */
[----:B------:R-:W-:Y:S02]  /*18a0*/  @!P1 LEA.HI.X R27, R2, R23, R16, 0x2, P4 ;  /* 0x00000017021b9211 */ /* 0x000fe400020f1410 */
[----:B------:R-:W1:Y:S01]  /*18b0*/  @!P3 LDC.64 R22, c[0x0][0x388] ;  /* 0x0000e200ff16bb82 */ /* 0x000e620000000a00 */
[----:B------:R-:W-:Y:S02]  /*18c0*/  ISETP.GT.U32.OR P4, PT, R5, 0x7e, P0 ;  /* 0x0000007e0500780c */ /* 0x000fe40000784470 */
[----:B------:R-:W-:Y:S02]  /*18d0*/  @!P1 STG.E desc[UR8][R26.64+0x4], R39 ;  /* 0x000004271a009986 */ /* 0x000fe4000c101908 */
[----:B------:R-:W-:-:S04]  /*18e0*/  ISETP.GE.OR P4, PT, R29, UR13, P4 ;  /* 0x0000000d1d007c0c */ /* 0x000fc8000a786670 */
[----:B------:R-:W-:-:S13]  /*18f0*/  ISETP.GE.OR P5, PT, R6, UR12, P4 ;  /* 0x0000000c06007c0c */ /* 0x000fda000a7a6670 */
[----:B------:R-:W-:Y:S02]  /*1900*/  @!P5 IADD3 R2, P4, P6, R3, 0x6, R0 ;  /* 0x000000060302d810 */ /* 0x000fe40007e9e000 */
[----:B-1----:R-:W-:Y:S02]  /*1910*/  @!P3 LEA R34, P1, R37, R22, 0x2 ;  /* 0x000000162522b211 */ /* 0x002fe400078210ff */
[----:B------:R-:W-:Y:S02]  /*1920*/  @!P5 IADD3.X R19, PT, PT, R19, RZ, RZ, P4, P6 ;  /* 0x000000ff1313d210 */ /* 0x000fe400027ec4ff */
[----:B------:R-:W-:Y:S02]  /*1930*/  @!P3 LEA.HI.X R35, R37, R23, R40, 0x2, P1 ;  /* 0x000000172523b211 */ /* 0x000fe400008f1428 */
[----:B------:R-:W-:-:S03]  /*1940*/  ISETP.GT.U32.OR P1, PT, R5, 0x7d, P2 ;  /* 0x0000007d0500780c */ /* 0x000fc60001724470 */
[----:B--2---:R0:W-:Y:S01]  /*1950*/  @!P3 STG.E desc[UR8][R34.64+0x4], R41 ;  /* 0x000004292200b986 */ /* 0x0041e2000c101908 */
[----:B------:R-:W-:-:S04]  /*1960*/  ISETP.GE.OR P1, PT, R33, UR13, P1 ;  /* 0x0000000d21007c0c */ /* 0x000fc80008f26670 */
[----:B------:R-:W-:Y:S01]  /*1970*/  ISETP.GE.OR P1, PT, R11, UR12, P1 ;  /* 0x0000000c0b007c0c */ /* 0x000fe20008f26670 */
[----:B0-----:R-:W-:-:S12]  /*1980*/  VIADD R34, R7, 0x6 ;  /* 0x0000000607227836 */ /* 0x001fd80000000000 */
[----:B------:R-:W0:Y:S01]  /*1990*/  @!P1 LDC.64 R22, c[0x0][0x388] ;  /* 0x0000e200ff169b82 */ /* 0x000e220000000a00 */
[----:B------:R-:W-:-:S04]  /*19a0*/  @!P1 IADD3 R16, P4, P6, R25, 0x4, R0 ;  /* 0x0000000419109810 */ /* 0x000fc80007e9e000 */
[----:B------:R-:W-:Y:S02]  /*19b0*/  @!P1 IADD3.X R37, PT, PT, R18, RZ, RZ, P4, P6 ;  /* 0x000000ff12259210 */ /* 0x000fe400027ec4ff */
[----:B0-----:R-:W-:-:S04]  /*19c0*/  @!P1 LEA R26, P3, R16, R22, 0x2 ;  /* 0x00000016101a9211 */ /* 0x001fc800078610ff */
[----:B------:R-:W-:Y:S02]  /*19d0*/  @!P1 LEA.HI.X R27, R16, R23, R37, 0x2, P3 ;  /* 0x00000017101b9211 */ /* 0x000fe400018f1425 */
[----:B------:R-:W-:Y:S01]  /*19e0*/  ISETP.GT.U32.OR P3, PT, R5, 0x7c, P2 ;  /* 0x0000007c0500780c */ /* 0x000fe20001764470 */
[----:B------:R-:W0:Y:S01]  /*19f0*/  @!P1 LDS R37, [R30+0x208] ;  /* 0x000208001e259984 */ /* 0x000e220000000800 */
[----:B------:R-:W-:Y:S02]  /*1a00*/  ISETP.NE.AND P2, PT, R8, RZ, PT ;  /* 0x000000ff0800720c */ /* 0x000fe40003f45270 */
[----:B------:R-:W-:-:S04]  /*1a10*/  ISETP.GE.OR P3, PT, R31, UR13, P3 ;  /* 0x0000000d1f007c0c */ /* 0x000fc80009f66670 */
[----:B------:R-:W-:-:S13]  /*1a20*/  ISETP.GE.OR P4, PT, R11, UR12, P3 ;  /* 0x0000000c0b007c0c */ /* 0x000fda0009f86670 */
[----:B------:R-:W1:Y:S01]  /*1a30*/  @!P4 LDC.64 R22, c[0x0][0x388] ;  /* 0x0000e200ff16cb82 */ /* 0x000e620000000a00 */
[----:B------:R-:W2:Y:S01]  /*1a40*/  @!P4 LDS R39, [R30+0x20c] ;  /* 0x00020c001e27c984 */ /* 0x000ea20000000800 */
[----:B------:R-:W-:-:S04]  /*1a50*/  @!P4 IADD3 R8, P3, P6, R17, 0x4, R0 ;  /* 0x000000041108c810 */ /* 0x000fc80007e7e000 */
[----:B------:R-:W-:Y:S01]  /*1a60*/  @!P4 IADD3.X R16, PT, PT, R32, RZ, RZ, P3, P6 ;  /* 0x000000ff2010c210 */ /* 0x000fe20001fec4ff */
[----:B0-----:R0:W-:Y:S01]  /*1a70*/  @!P1 STG.E desc[UR8][R26.64+0x4], R37 ;  /* 0x000004251a009986 */ /* 0x0011e2000c101908 */
[----:B-1----:R-:W-:-:S04]  /*1a80*/  @!P4 LEA R22, P1, R8, R22, 0x2 ;  /* 0x000000160816c211 */ /* 0x002fc800078210ff */
[----:B------:R-:W-:Y:S01]  /*1a90*/  @!P4 LEA.HI.X R23, R8, R23, R16, 0x2, P1 ;  /* 0x000000170817c211 */ /* 0x000fe200008f1410 */
[----:B------:R-:W-:Y:S01]  /*1aa0*/  VIADD R8, R0, 0x6 ;  /* 0x0000000600087836 */ /* 0x000fe20000000000 */
[----:B------:R-:W-:-:S04]  /*1ab0*/  ISETP.GT.U32.OR P1, PT, R5, 0x7d, P0 ;  /* 0x0000007d0500780c */ /* 0x000fc80000724470 */
[----:B------:R-:W-:-:S04]  /*1ac0*/  ISETP.GE.OR P1, PT, R33, UR13, P1 ;  /* 0x0000000d21007c0c */ /* 0x000fc80008f26670 */
[----:B------:R-:W-:Y:S01]  /*1ad0*/  ISETP.GE.OR P3, PT, R6, UR12, P1 ;  /* 0x0000000c06007c0c */ /* 0x000fe20008f66670 */
[----:B--2---:R-:W-:-:S12]  /*1ae0*/  @!P4 STG.E desc[UR8][R22.64+0x4], R39 ;  /* 0x000004271600c986 */ /* 0x004fd8000c101908 */
[----:B------:R-:W-:-:S04]  /*1af0*/  @!P3 IADD3 R16, P1, P6, R25, 0x6, R0 ;  /* 0x000000061910b810 */ /* 0x000fc80007e3e000 */
[----:B------:R-:W-:Y:S02]  /*1b00*/  @!P3 IADD3.X R18, PT, PT, R18, RZ, RZ, P1, P6 ;  /* 0x000000ff1212b210 */ /* 0x000fe40000fec4ff */
[C---:B------:R-:W-:Y:S01]  /*1b10*/  ISETP.GT.U32.AND P1, PT, R34.reuse, 0x3f, PT ;  /* 0x0000003f2200780c */ /* 0x040fe20003f24070 */
[----:B------:R-:W-:-:S03]  /*1b20*/  IMAD R34, R34, 0x80, R5 ;  /* 0x0000008022227824 */ /* 0x000fc600078e0205 */
[----:B------:R-:W-:-:S04]  /*1b30*/  ISETP.GT.U32.OR P4, PT, R5, 0x7f, P1 ;  /* 0x0000007f0500780c */ /* 0x000fc80000f84470 */
[----:B------:R-:W-:-:S04]  /*1b40*/  ISETP.GE.OR P4, PT, R14, UR13, P4 ;  /* 0x0000000d0e007c0c */ /* 0x000fc8000a786670 */
[----:B------:R-:W-:-:S13]  /*1b50*/  ISETP.GE.OR P4, PT, R8, UR12, P4 ;  /* 0x0000000c08007c0c */ /* 0x000fda000a786670 */
[----:B0-----:R-:W0:Y:S01]  /*1b60*/  @!P4 LDC.64 R26, c[0x0][0x388] ;  /* 0x0000e200ff1acb82 */ /* 0x001e220000000a00 */
[----:B------:R-:W-:Y:S01]  /*1b70*/  @!P4 IMAD.IADD R35, R9, 0x1, R8 ;  /* 0x000000010923c824 */ /* 0x000fe200078e0208 */
[----:B------:R-:W-:-:S03]  /*1b80*/  LEA R9, R34, UR6, 0x2 ;  /* 0x0000000622097c11 */ /* 0x000fc6000f8e10ff */
[----:B0-----:R-:W-:Y:S02]  /*1b90*/  @!P4 IMAD.WIDE R26, R35, 0x4, R26 ;  /* 0x00000004231ac825 */ /* 0x001fe400078e021a */
[----:B------:R-:W0:Y:S04]  /*1ba0*/  @!P4 LDS R35, [R9] ;  /* 0x000000000923c984 */ /* 0x000e280000000800 */
[----:B0-----:R-:W-:Y:S01]  /*1bb0*/  @!P4 STG.E desc[UR8][R26.64], R35 ;  /* 0x000000231a00c986 */ /* 0x001fe2000c101908 */
[----:B------:R-:W-:-:S04]  /*1bc0*/  ISETP.GT.U32.OR P4, PT, R5, 0x7c, P0 ;  /* 0x0000007c0500780c */ /* 0x000fc80000784470 */
[----:B------:R-:W-:-:S04]  /*1bd0*/  ISETP.GE.OR P4, PT, R31, UR13, P4 ;  /* 0x0000000d1f007c0c */ /* 0x000fc8000a786670 */
[----:B------:R-:W-:-:S13]  /*1be0*/  ISETP.GE.OR P4, PT, R6, UR12, P4 ;  /* 0x0000000c06007c0c */ /* 0x000fda000a786670 */
[----:B------:R-:W-:-:S04]  /*1bf0*/  @!P4 IADD3 R34, P0, P6, R17, 0x6, R0 ;  /* 0x000000061122c810 */ /* 0x000fc80007e1e000 */
[----:B------:R-:W-:Y:S02]  /*1c00*/  @!P4 IADD3.X R32, PT, PT, R32, RZ, RZ, P0, P6 ;  /* 0x000000ff2020c210 */ /* 0x000fe400007ec4ff */
[----:B------:R-:W-:Y:S02]  /*1c10*/  ISETP.GT.U32.OR P6, PT, R5, 0x7e, P1 ;  /* 0x0000007e0500780c */ /* 0x000fe40000fc4470 */
[----:B------:R-:W-:Y:S02]  /*1c20*/  ISETP.NE.AND P0, PT, R36, RZ, PT ;  /* 0x000000ff2400720c */ /* 0x000fe40003f05270 */
        /* <DEDUP_REMOVED lines=17> */
[----:B------:R-:W-:-:S03]  /*1d40*/  ISETP.GE.OR P6, PT, R31, UR13, P6 ;  /* 0x0000000d1f007c0c */ /* 0x000fc6000b7c6670 */
[----:B------:R-:W-:Y:S01]  /*1d50*/  @!P5 LDS R27, [R9+0x204] ;  /* 0x00020400091bd984 */ /* 0x000fe20000000800 */
[----:B------:R-:W-:-:S13]  /*1d60*/  ISETP.GE.OR P6, PT, R8, UR12, P6 ;  /* 0x0000000c08007c0c */ /* 0x000fda000b7c6670 */
[----:B------:R-:W0:Y:S01]  /*1d70*/  @!P6 LDC.64 R22, c[0x0][0x388] ;  /* 0x0000e200ff16eb82 */ /* 0x000e220000000a00 */
[----:B------:R-:W1:Y:S01]  /*1d80*/  @!P6 LDS R29, [R9+0xc] ;  /* 0x00000c00091de984 */ /* 0x000e620000000800 */
[C---:B------:R-:W-:Y:S02]  /*1d90*/  @!P6 IMAD.IADD R37, R17.reuse, 0x1, R8 ;  /* 0x000000011125e824 */ /* 0x040fe400078e0208 */
[----:B------:R-:W-:Y:S02]  /*1da0*/  VIADD R17, R17, UR12 ;  /* 0x0000000c11117c36 */ /* 0x000fe40008000000 */
[----:B0-----:R-:W-:Y:S02]  /*1db0*/  @!P6 IMAD.WIDE R36, R37, 0x4, R22 ;  /* 0x000000042524e825 */ /* 0x001fe400078e0216 */
[----:B------:R-:W0:Y:S03]  /*1dc0*/  @!P2 LDC.64 R22, c[0x0][0x388] ;  /* 0x0000e200ff16ab82 */ /* 0x000e260000000a00 */
[----:B-1----:R1:W-:Y:S01]  /*1dd0*/  @!P6 STG.E desc[UR8][R36.64], R29 ;  /* 0x0000001d2400e986 */ /* 0x0023e2000c101908 */
[----:B0-----:R-:W-:Y:S01]  /*1de0*/  @!P2 LEA R22, P6, R21, R22, 0x2 ;  /* 0x000000161516a211 */ /* 0x001fe200078c10ff */
[----:B-1----:R-:W-:-:S03]  /*1df0*/  VIADD R29, R0, 0x1 ;  /* 0x00000001001d7836 */ /* 0x002fc60000000000 */
[----:B------:R-:W-:Y:S01]  /*1e00*/  @!P2 LEA.HI.X R23, R21, R23, R24, 0x2, P6 ;  /* 0x000000171517a211 */ /* 0x000fe200030f1418 */
[----:B------:R-:W-:-:S04]  /*1e10*/  VIADD R36, R0, 0x2 ;  /* 0x0000000200247836 */ /* 0x000fc80000000000 */
[----:B------:R0:W-:Y:S01]  /*1e20*/  @!P2 STG.E desc[UR8][R22.64+0x4], R3 ;  /* 0x000004031600a986 */ /* 0x0001e2000c101908 */
[----:B------:R-:W-:Y:S02]  /*1e30*/  ISETP.NE.AND P2, PT, R20, RZ, PT ;  /* 0x000000ff1400720c */ /* 0x000fe40003f45270 */
[----:B------:R-:W1:Y:S01]  /*1e40*/  @!P5 LDC.64 R20, c[0x0][0x388] ;  /* 0x0000e200ff14db82 */ /* 0x000e620000000a00 */
[----:B0-----:R-:W-:Y:S02]  /*1e50*/  SHF.R.S32.HI R3, RZ, 0x1f, R17 ;  /* 0x0000001fff037819 */ /* 0x001fe40000011411 */
[----:B-1----:R-:W-:-:S04]  /*1e60*/  @!P5 LEA R24, P6, R2, R20, 0x2 ;  /* 0x000000140218d211 */ /* 0x002fc800078c10ff */
[----:B------:R-:W-:Y:S01]  /*1e70*/  @!P5 LEA.HI.X R25, R2, R21, R19, 0x2, P6 ;  /* 0x000000150219d211 */ /* 0x000fe200030f1413 */
[----:B------:R-:W-:Y:S01]  /*1e80*/  VIADD R2, R14, 0x4 ;  /* 0x000000040e027836 */ /* 0x000fe20000000000 */
[----:B------:R-:W0:Y:S03]  /*1e90*/  @!P3 LDC.64 R20, c[0x0][0x388] ;  /* 0x0000e200ff14bb82 */ /* 0x000e260000000a00 */
[----:B------:R1:W-:Y:S01]  /*1ea0*/  @!P5 STG.E desc[UR8][R24.64+0x4], R27 ;  /* 0x0000041b1800d986 */ /* 0x0003e2000c101908 */
[----:B------:R-:W-:-:S03]  /*1eb0*/  ISETP.GT.U32.OR P5, PT, R5, 0x7b, P2 ;  /* 0x0000007b0500780c */ /* 0x000fc600017a4470 */
[----:B------:R-:W-:Y:S01]  /*1ec0*/  @!P4 LDS R27, [R9+0x20c] ;  /* 0x00020c00091bc984 */ /* 0x000fe20000000800 */
[----:B------:R-:W-:-:S04]  /*1ed0*/  ISETP.GE.OR P5, PT, R2, UR13, P5 ;  /* 0x0000000d02007c0c */ /* 0x000fc8000afa6670 */
[----:B------:R-:W-:Y:S02]  /*1ee0*/  ISETP.GE.OR P5, PT, R29, UR12, P5 ;  /* 0x0000000c1d007c0c */ /* 0x000fe4000afa6670 */
[----:B0-----:R-:W-:-:S11]  /*1ef0*/  @!P3 LEA R20, P6, R16, R20, 0x2 ;  /* 0x000000141014b211 */ /* 0x001fd600078c10ff */
[----:B------:R-:W1:Y:S01]  /*1f00*/  @!P5 LDC.64 R22, c[0x0][0x388] ;  /* 0x0000e200ff16db82 */ /* 0x000e620000000a00 */
[----:B------:R-:W-:-:S07]  /*1f10*/  @!P3 LEA.HI.X R21, R16, R21, R18, 0x2, P6 ;  /* 0x000000151015b211 */ /* 0x000fce00030f1412 */
[----:B------:R-:W0:Y:S02]  /*1f20*/  @!P4 LDC.64 R18, c[0x0][0x388] ;  /* 0x0000e200ff12cb82 */ /* 0x000e240000000a00 */
[----:B0-----:R-:W-:-:S04]  /*1f30*/  @!P4 LEA R18, P6, R34, R18, 0x2 ;  /* 0x000000122212c211 */ /* 0x001fc800078c10ff */
[----:B------:R-:W-:Y:S02]  /*1f40*/  @!P4 LEA.HI.X R19, R34, R19, R32, 0x2, P6 ;  /* 0x000000132213c211 */ /* 0x000fe400030f1420 */
[----:B------:R-:W-:-:S05]  /*1f50*/  @!P5 IADD3 R16, P6, PT, R0, R17, RZ ;  /* 0x000000110010d210 */ /* 0x000fca0007fde0ff */
[----:B------:R-:W-:Y:S01]  /*1f60*/  @!P5 IMAD.X R26, RZ, RZ, R3, P6 ;  /* 0x000000ffff1ad224 */ /* 0x000fe200030e0603 */
[----:B-1----:R-:W-:-:S04]  /*1f70*/  @!P5 LEA R24, P6, R16, R22, 0x2 ;  /* 0x000000161018d211 */ /* 0x002fc800078c10ff */
[----:B------:R-:W-:Y:S02]  /*1f80*/  @!P5 LEA.HI.X R25, R16, R23, R26, 0x2, P6 ;  /* 0x000000171019d211 */ /* 0x000fe400030f141a */
[----:B------:R-:W0:Y:S01]  /*1f90*/  @!P3 LDS R23, [R9+0x208] ;  /* 0x000208000917b984 */ /* 0x000e220000000800 */
[----:B------:R-:W-:Y:S01]  /*1fa0*/  ISETP.GT.U32.AND P6, PT, R7, 0x3f, PT ;  /* 0x0000003f0700780c */ /* 0x000fe20003fc4070 */
[----:B------:R-:W1:Y:S02]  /*1fb0*/  S2R R16, SR_TID.Y ;  /* 0x0000000000107919 */ /* 0x000e640000002200 */
[----:B-1----:R-:W-:Y:S01]  /*1fc0*/  IMAD.SHL.U32 R16, R16, 0x8, RZ ;  /* 0x0000000810107824 */ /* 0x002fe200078e00ff */
[----:B0-----:R0:W-:Y:S01]  /*1fd0*/  @!P3 STG.E desc[UR8][R20.64+0x4], R23 ;  /* 0x000004171400b986 */ /* 0x0011e2000c101908 */
[----:B------:R-:W-:-:S03]  /*1fe0*/  ISETP.GT.U32.OR P3, PT, R5, 0x7b, P6 ;  /* 0x0000007b0500780c */ /* 0x000fc60003764470 */
[C---:B------:R-:W-:Y:S01]  /*1ff0*/  LOP3.LUT R7, R16.reuse, 0x1fe0, RZ, 0xc0, !PT ;  /* 0x00001fe010077812 */ /* 0x040fe200078ec0ff */
[----:B------:R-:W-:Y:S01]  /*2000*/  @!P4 STG.E desc[UR8][R18.64+0x4], R27 ;  /* 0x0000041b1200c986 */ /* 0x000fe2000c101908 */
[----:B------:R-:W-:Y:S02]  /*2010*/  LOP3.LUT R16, R16, 0x18, RZ, 0xc0, !PT ;  /* 0x0000001810107812 */ /* 0x000fe400078ec0ff */
[----:B------:R-:W-:-:S03]  /*2020*/  ISETP.GE.OR P3, PT, R2, UR13, P3 ;  /* 0x0000000d02007c0c */ /* 0x000fc60009f66670 */
[----:B------:R-:W-:Y:S01]  /*2030*/  IMAD.IADD R7, R7, 0x1, R16 ;  /* 0x0000000107077824 */ /* 0x000fe200078e0210 */
[----:B------:R-:W-:Y:S01]  /*2040*/  ISETP.GE.OR P3, PT, R0, UR12, P3 ;  /* 0x0000000c00007c0c */ /* 0x000fe20009f66670 */
[C---:B------:R-:W-:Y:S02]  /*2050*/  VIADD R16, R14.reuse, 0x5 ;  /* 0x000000050e107836 */ /* 0x040fe40000000000 */
[----:B------:R-:W-:Y:S02]  /*2060*/  IMAD R7, R7, 0x80, R10 ;  /* 0x0000008007077824 */ /* 0x000fe400078e020a */
[----:B------:R-:W-:-:S03]  /*2070*/  VIADD R10, R14, 0x6 ;  /* 0x000000060e0a7836 */ /* 0x000fc60000000000 */
[----:B------:R-:W-:-:S05]  /*2080*/  LEA R31, R7, UR4, 0x2 ;  /* 0x00000004071f7c11 */ /* 0x000fca000f8e10ff */
[----:B------:R-:W1:Y:S01]  /*2090*/  @!P3 LDS R27, [R31+0x10] ;  /* 0x000010001f1bb984 */ /* 0x000e620000000800 */
[----:B0-----:R-:W0:Y:S01]  /*20a0*/  @!P3 LDC.64 R20, c[0x0][0x388] ;  /* 0x0000e200ff14bb82 */ /* 0x001e220000000a00 */
[----:B------:R-:W-:-:S04]  /*20b0*/  @!P3 IMAD.IADD R7, R0, 0x1, R17 ;  /* 0x000000010007b824 */ /* 0x000fc800078e0211 */
[----:B0-----:R-:W-:-:S04]  /*20c0*/  @!P3 IMAD.WIDE R20, R7, 0x4, R20 ;  /* 0x000000040714b825 */ /* 0x001fc800078e0214 */
[----:B------:R-:W-:Y:S01]  /*20d0*/  VIADD R7, R17, UR12 ;  /* 0x0000000c11077c36 */ /* 0x000fe20008000000 */
[----:B-1----:R-:W-:Y:S01]  /*20e0*/  @!P3 STG.E desc[UR8][R20.64], R27 ;  /* 0x0000001b1400b986 */ /* 0x002fe2000c101908 */
[----:B------:R-:W-:-:S04]  /*20f0*/  ISETP.GT.U32.OR P3, PT, R5, 0x7a, P6 ;  /* 0x0000007a0500780c */ /* 0x000fc80003764470 */
[----:B------:R-:W-:-:S04]  /*2100*/  ISETP.GE.OR P3, PT, R16, UR13, P3 ;  /* 0x0000000d10007c0c */ /* 0x000fc80009f66670 */
[----:B------:R-:W-:-:S13]  /*2110*/  ISETP.GE.OR P3, PT, R0, UR12, P3 ;  /* 0x0000000c00007c0c */ /* 0x000fda0009f66670 */
[----:B------:R-:W0:Y:S01]  /*2120*/  @!P3 LDS R33, [R31+0x14] ;  /* 0x000014001f21b984 */ /* 0x000e220000000800 */
[----:B------:R-:W1:Y:S01]  /*2130*/  @!P3 LDC.64 R18, c[0x0][0x388] ;  /* 0x0000e200ff12bb82 */ /* 0x000e620000000a00 */
[----:B------:R-:W-:-:S04]  /*2140*/  @!P3 IMAD.IADD R23, R0, 0x1, R7 ;  /* 0x000000010017b824 */ /* 0x000fc800078e0207 */
[----:B-1----:R-:W-:-:S04]  /*2150*/  @!P3 IMAD.WIDE R22, R23, 0x4, R18 ;  /* 0x000000041716b825 */ /* 0x002fc800078e0212 */
[----:B------:R-:W-:Y:S02]  /*2160*/  VIADD R19, R7, UR12 ;  /* 0x0000000c07137c36 */ /* 0x000fe40008000000 */
[----:B------:R-:W-:Y:S01]  /*2170*/  VIADD R18, R14, 0x7 ;  /* 0x000000070e127836 */ /* 0x000fe20000000000 */
[----:B------:R-:W-:Y:S01]  /*2180*/  SHF.R.S32.HI R14, RZ, 0x1f, R7 ;  /* 0x0000001fff0e7819 */ /* 0x000fe20000011407 */
[----:B0-----:R-:W-:Y:S01]  /*2190*/  @!P3 STG.E desc[UR8][R22.64], R33 ;  /* 0x000000211600b986 */ /* 0x001fe2000c101908 */
[----:B------:R-:W-:-:S04]  /*21a0*/  ISETP.GT.U32.OR P3, PT, R5, 0x79, P6 ;  /* 0x000000790500780c */ /* 0x000fc80003764470 */
[----:B------:R-:W-:-:S04]  /*21b0*/  ISETP.GE.OR P3, PT, R10, UR13, P3 ;  /* 0x0000000d0a007c0c */ /* 0x000fc80009f66670 */
[----:B------:R-:W-:-:S13]  /*21c0*/  ISETP.GE.OR P3, PT, R0, UR12, P3 ;  /* 0x0000000c00007c0c */ /* 0x000fda0009f66670 */
[----:B------:R-:W0:Y:S01]  /*21d0*/  @!P3 LDS R35, [R31+0x18] ;  /* 0x000018001f23b984 */ /* 0x000e220000000800 */
[----:B------:R-:W1:Y:S01]  /*21e0*/  @!P3 LDC.64 R20, c[0x0][0x388] ;  /* 0x0000e200ff14bb82 */ /* 0x000e620000000a00 */
[----:B------:R-:W-:-:S04]  /*21f0*/  @!P3 IMAD.IADD R27, R0, 0x1, R19 ;  /* 0x00000001001bb824 */ /* 0x000fc800078e0213 */
[----:B-1----:R-:W-:-:S04]  /*2200*/  @!P3 IMAD.WIDE R26, R27, 0x4, R20 ;  /* 0x000000041b1ab825 */ /* 0x002fc800078e0214 */
[----:B------:R-:W-:Y:S01]  /*2210*/  VIADD R21, R19, UR12 ;  /* 0x0000000c13157c36 */ /* 0x000fe20008000000 */
[----:B0-----:R-:W-:Y:S01]  /*2220*/  @!P3 STG.E desc[UR8][R26.64], R35 ;  /* 0x000000231a00b986 */ /* 0x001fe2000c101908 */
[----:B------:R-:W-:Y:S02]  /*2230*/  ISETP.GT.U32.OR P3, PT, R5, 0x78, P6 ;  /* 0x000000780500780c */ /* 0x000fe40003764470 */
[----:B------:R-:W-:Y:S01]  /*2240*/  ISETP.GT.U32.AND P6, PT, R4, 0x3f, PT ;  /* 0x0000003f0400780c */ /* 0x000fe20003fc4070 */
        /* <DEDUP_REMOVED lines=9> */
[----:B------:R-:W-:Y:S01]  /*22e0*/  @!P5 STG.E desc[UR8][R24.64+0x4], R35 ;  /* 0x000004231800d986 */ /* 0x000fe2000c101908 */
[----:B------:R-:W-:-:S04]  /*22f0*/  ISETP.GE.OR P3, PT, R16, UR13, P3 ;  /* 0x0000000d10007c0c */ /* 0x000fc80009f66670 */
[----:B------:R-:W-:-:S13]  /*2300*/  ISETP.GE.OR P3, PT, R29, UR12, P3 ;  /* 0x0000000c1d007c0c */ /* 0x000fda0009f66670 */
[----:B------:R-:W0:Y:S01]  /*2310*/  @!P3 LDS R33, [R31+0x214] ;  /* 0x000214001f21b984 */ /* 0x000e220000000800 */
[----:B------:R-:W1:Y:S01]  /*2320*/  @!P3 LDC.64 R22, c[0x0][0x388] ;  /* 0x0000e200ff16bb82 */ /* 0x000e620000000a00 */
[----:B------:R-:W-:-:S05]  /*2330*/  @!P3 IADD3 R20, P4, PT, R0, R7, RZ ;  /* 0x000000070014b210 */ /* 0x000fca0007f9e0ff */
[----:B------:R-:W-:Y:S01]  /*2340*/  @!P3 IMAD.X R27, RZ, RZ, R14, P4 ;  /* 0x000000ffff1bb224 */ /* 0x000fe200020e060e */
[----:B-1----:R-:W-:-:S04]  /*2350*/  @!P3 LEA R26, P4, R20, R22, 0x2 ;  /* 0x00000016141ab211 */ /* 0x002fc800078810ff */
[----:B------:R-:W-:Y:S02]  /*2360*/  @!P3 LEA.HI.X R27, R20, R23, R27, 0x2, P4 ;  /* 0x00000017141bb211 */ /* 0x000fe400020f141b */
[----:B------:R-:W-:-:S03]  /*2370*/  SHF.R.S32.HI R20, RZ, 0x1f, R19 ;  /* 0x0000001fff147819 */ /* 0x000fc60000011413 */
[----:B0-----:R0:W-:Y:S01]  /*2380*/  @!P3 STG.E desc[UR8][R26.64+0x4], R33 ;  /* 0x000004211a00b986 */ /* 0x0011e2000c101908 */
[C---:B------:R-:W-:Y:S02]  /*2390*/  ISETP.GT.U32.OR P3, PT, R5.reuse, 0x79, P2 ;  /* 0x000000790500780c */ /* 0x040fe40001764470 */
[----:B------:R-:W-:Y:S02]  /*23a0*/  ISETP.GT.U32.OR P2, PT, R5, 0x78, P2 ;  /* 0x000000780500780c */ /* 0x000fe40001744470 */
[----:B------:R-:W-:Y:S02]  /*23b0*/  ISETP.GE.OR P3, PT, R10, UR13, P3 ;  /* 0x0000000d0a007c0c */ /* 0x000fe40009f66670 */
[----:B------:R-:W-:Y:S02]  /*23c0*/  ISETP.GE.OR P2, PT, R18, UR13, P2 ;  /* 0x0000000d12007c0c */ /* 0x000fe40009746670 */
[----:B------:R-:W-:Y:S02]  /*23d0*/  ISETP.GE.OR P3, PT, R29, UR12, P3 ;  /* 0x0000000c1d007c0c */ /* 0x000fe40009f66670 */
[----:B0-----:R-:W-:-:S11]  /*23e0*/  SHF.R.S32.HI R26, RZ, 0x1f, R21 ;  /* 0x0000001fff1a7819 */ /* 0x001fd60000011415 */
[----:B------:R-:W0:Y:S01]  /*23f0*/  @!P3 LDS R35, [R31+0x218] ;  /* 0x000218001f23b984 */ /* 0x000e220000000800 */
[----:B------:R-:W1:Y:S01]  /*2400*/  @!P3 LDC.64 R22, c[0x0][0x388] ;  /* 0x0000e200ff16bb82 */ /* 0x000e620000000a00 */
[----:B------:R-:W-:-:S05]  /*2410*/  @!P3 IADD3 R25, P4, PT, R0, R19, RZ ;  /* 0x000000130019b210 */ /* 0x000fca0007f9e0ff */
[----:B------:R-:W-:Y:S01]  /*2420*/  @!P3 IMAD.X R32, RZ, RZ, R20, P4 ;  /* 0x000000ffff20b224 */ /* 0x000fe200020e0614 */
[----:B-1----:R-:W-:-:S04]  /*2430*/  @!P3 LEA R24, P4, R25, R22, 0x2 ;  /* 0x000000161918b211 */ /* 0x002fc800078810ff */
[----:B------:R-:W-:-:S05]  /*2440*/  @!P3 LEA.HI.X R25, R25, R23, R32, 0x2, P4 ;  /* 0x000000171919b211 */ /* 0x000fca00020f1420 */
[----:B0-----:R-:W-:Y:S01]  /*2450*/  @!P3 STG.E desc[UR8][R24.64+0x4], R35 ;  /* 0x000004231800b986 */ /* 0x001fe2000c101908 */
[----:B------:R-:W-:-:S13]  /*2460*/  ISETP.GE.OR P3, PT, R29, UR12, P2 ;  /* 0x0000000c1d007c0c */ /* 0x000fda0009766670 */
[----:B------:R-:W0:Y:S01]  /*2470*/  @!P3 LDC.64 R22, c[0x0][0x388] ;  /* 0x0000e200ff16bb82 */ /* 0x000e220000000a00 */
[----:B------:R-:W-:Y:S01]  /*2480*/  @!P3 IADD3 R27, P2, PT, R0, R21, RZ ;  /* 0x00000015001bb210 */ /* 0x000fe20007f5e0ff */
[----:B------:R-:W1:Y:S04]  /*2490*/  @!P3 LDS R31, [R31+0x21c] ;  /* 0x00021c001f1fb984 */ /* 0x000e680000000800 */
[----:B------:R-:W-:Y:S01]  /*24a0*/  @!P3 IMAD.X R32, RZ, RZ, R26, P2 ;  /* 0x000000ffff20b224 */ /* 0x000fe200010e061a */
[----:B0-----:R-:W-:-:S04]  /*24b0*/  @!P3 LEA R22, P2, R27, R22, 0x2 ;  /* 0x000000161b16b211 */ /* 0x001fc800078410ff */
[----:B------:R-:W-:Y:S01]  /*24c0*/  @!P3 LEA.HI.X R23, R27, R23, R32, 0x2, P2 ;  /* 0x000000171b17b211 */ /* 0x000fe200010f1420 */
[----:B------:R-:W-:Y:S01]  /*24d0*/  VIADD R27, R0, 0x3 ;  /* 0x00000003001b7836 */ /* 0x000fe20000000000 */
[----:B------:R-:W-:-:S04]  /*24e0*/  ISETP.GT.U32.OR P2, PT, R5, 0x7b, P6 ;  /* 0x0000007b0500780c */ /* 0x000fc80003744470 */
[----:B------:R-:W-:-:S04]  /*24f0*/  ISETP.GE.OR P2, PT, R2, UR13, P2 ;  /* 0x0000000d02007c0c */ /* 0x000fc80009746670 */
[----:B------:R-:W-:Y:S01]  /*2500*/  ISETP.GE.OR P2, PT, R27, UR12, P2 ;  /* 0x0000000c1b007c0c */ /* 0x000fe20009746670 */
[----:B-1----:R-:W-:-:S12]  /*2510*/  @!P3 STG.E desc[UR8][R22.64+0x4], R31 ;  /* 0x0000041f1600b986 */ /* 0x002fd8000c101908 */
[----:B------:R-:W-:-:S04]  /*2520*/  @!P2 IADD3 R29, P4, P5, R17, 0x2, R0 ;  /* 0x00000002111da810 */ /* 0x000fc80007d9e000 */
[----:B------:R-:W-:Y:S02]  /*2530*/  @!P2 IADD3.X R34, PT, PT, R3, RZ, RZ, P4, P5 ;  /* 0x000000ff0322a210 */ /* 0x000fe400027ea4ff */
[----:B------:R-:W-:-:S04]  /*2540*/  ISETP.GT.U32.AND P5, PT, R15, 0x3f, PT ;  /* 0x0000003f0f00780c */ /* 0x000fc80003fa4070 */
        /* <DEDUP_REMOVED lines=23> */
[----:B0-----:R0:W-:Y:S01]  /*26c0*/  @!P3 STG.E desc[UR8][R22.64], R33 ;  /* 0x000000211600b986 */ /* 0x0011e2000c101908 */
[----:B------:R-:W-:-:S04]  /*26d0*/  ISETP.GT.U32.OR P3, PT, R5, 0x7a, P6 ;  /* 0x0000007a0500780c */ /* 0x000fc80003764470 */
[----:B------:R-:W-:-:S04]  /*26e0*/  ISETP.GE.OR P3, PT, R16, UR13, P3 ;  /* 0x0000000d10007c0c */ /* 0x000fc80009f66670 */
[----:B------:R-:W-:Y:S01]  /*26f0*/  ISETP.GE.OR P3, PT, R27, UR12, P3 ;  /* 0x0000000c1b007c0c */ /* 0x000fe20009f66670 */
[----:B0-----:R-:W0:-:S12]  /*2700*/  @!P2 LDC.64 R22, c[0x0][0x388] ;  /* 0x0000e200ff16ab82 */ /* 0x001e180000000a00 */
[----:B------:R-:W-:-:S04]  /*2710*/  @!P3 IADD3 R31, P4, P5, R7, 0x2, R0 ;  /* 0x00000002071fb810 */ /* 0x000fc80007d9e000 */
[----:B------:R-:W-:Y:S02]  /*2720*/  @!P3 IADD3.X R38, PT, PT, R14, RZ, RZ, P4, P5 ;  /* 0x000000ff0e26b210 */ /* 0x000fe400027ea4ff */
[----:B------:R-:W-:-:S04]  /*2730*/  ISETP.GT.U32.AND P5, PT, R15, 0x3f, PT ;  /* 0x0000003f0f00780c */ /* 0x000fc80003fa4070 */
[----:B------:R-:W-:-:S04]  /*2740*/  ISETP.GT.U32.OR P4, PT, R5, 0x78, P5 ;  /* 0x000000780500780c */ /* 0x000fc80002f84470 */
[----:B------:R-:W-:-:S04]  /*2750*/  ISETP.GE.OR P4, PT, R18, UR13, P4 ;  /* 0x0000000d12007c0c */ /* 0x000fc8000a786670 */
[----:B------:R-:W-:-:S13]  /*2760*/  ISETP.GE.OR P4, PT, R36, UR12, P4 ;  /* 0x0000000c24007c0c */ /* 0x000fda000a786670 */
[----:B------:R-:W1:Y:S01]  /*2770*/  @!P4 LDC.64 R24, c[0x0][0x388] ;  /* 0x0000e200ff18cb82 */ /* 0x000e620000000a00 */
[----:B------:R-:W2:Y:S01]  /*2780*/  @!P4 LDS R33, [R28+0x1c] ;  /* 0x00001c001c21c984 */ /* 0x000ea20000000800 */
[----:B------:R-:W-:-:S04]  /*2790*/  @!P4 IMAD.IADD R15, R21, 0x1, R36 ;  /* 0x00000001150fc824 */ /* 0x000fc800078e0224 */
[----:B-1----:R-:W-:Y:S02]  /*27a0*/  @!P4 IMAD.WIDE R24, R15, 0x4, R24 ;  /* 0x000000040f18c825 */ /* 0x002fe400078e0218 */
[----:B------:R-:W1:Y:S04]  /*27b0*/  @!P2 LDS R15, [R28+0x210] ;  /* 0x000210001c0fa984 */ /* 0x000e680000000800 */
[----:B--2---:R2:W-:Y:S01]  /*27c0*/  @!P4 STG.E desc[UR8][R24.64], R33 ;  /* 0x000000211800c986 */ /* 0x0045e2000c101908 */
[----:B0-----:R-:W-:-:S04]  /*27d0*/  @!P2 LEA R22, P4, R29, R22, 0x2 ;  /* 0x000000161d16a211 */ /* 0x001fc800078810ff */
[----:B------:R-:W-:Y:S02]  /*27e0*/  @!P2 LEA.HI.X R23, R29, R23, R34, 0x2, P4 ;  /* 0x000000171d17a211 */ /* 0x000fe400020f1422 */
[----:B------:R-:W-:-:S04]  /*27f0*/  ISETP.GT.U32.OR P4, PT, R5, 0x79, P6 ;  /* 0x000000790500780c */ /* 0x000fc80003784470 */
[----:B------:R-:W-:Y:S01]  /*2800*/  ISETP.GE.OR P4, PT, R10, UR13, P4 ;  /* 0x0000000d0a007c0c */ /* 0x000fe2000a786670 */
[----:B--2---:R-:W0:Y:S03]  /*2810*/  @!P3 LDC.64 R24, c[0x0][0x388] ;  /* 0x0000e200ff18bb82 */ /* 0x004e260000000a00 */
[----:B------:R-:W-:Y:S01]  /*2820*/  ISETP.GE.OR P4, PT, R27, UR12, P4 ;  /* 0x0000000c1b007c0c */ /* 0x000fe2000a786670 */
[----:B-1----:R1:W-:-:S12]  /*2830*/  @!P2 STG.E desc[UR8][R22.64+0x4], R15 ;  /* 0x0000040f1600a986 */ /* 0x0023d8000c101908 */
[----:B------:R-:W-:Y:S01]  /*2840*/  @!P4 IADD3 R29, P5, P6, R19, 0x2, R0 ;  /* 0x00000002131dc810 */ /* 0x000fe20007ebe000 */
[----:B------:R-:W-:Y:S03]  /*2850*/  @!P4 LDS R35, [R28+0x218] ;  /* 0x000218001c23c984 */ /* 0x000fe60000000800 */
[----:B------:R-:W-:Y:S02]  /*2860*/  @!P4 IADD3.X R34, PT, PT, R20, RZ, RZ, P5, P6 ;  /* 0x000000ff1422c210 */ /* 0x000fe40002fec4ff */
[----:B------:R-:W-:Y:S01]  /*2870*/  ISETP.GT.U32.AND P6, PT, R4, 0x3f, PT ;  /* 0x0000003f0400780c */ /* 0x000fe20003fc4070 */
[----:B------:R-:W-:Y:S01]  /*2880*/  VIADD R4, R0, 0x4 ;  /* 0x0000000400047836 */ /* 0x000fe20000000000 */
[----:B0-----:R-:W-:-:S04]  /*2890*/  @!P3 LEA R32, P2, R31, R24, 0x2 ;  /* 0x000000181f20b211 */ /* 0x001fc800078410ff */
[----:B------:R-:W-:Y:S02]  /*28a0*/  @!P3 LEA.HI.X R33, R31, R25, R38, 0x2, P2 ;  /* 0x000000191f21b211 */ /* 0x000fe400010f1426 */
[----:B------:R-:W0:Y:S01]  /*28b0*/  @!P3 LDS R31, [R28+0x214] ;  /* 0x000214001c1fb984 */ /* 0x000e220000000800 */
[----:B------:R-:W2:Y:S01]  /*28c0*/  @!P4 LDC.64 R24, c[0x0][0x388] ;  /* 0x0000e200ff18cb82 */ /* 0x000ea20000000a00 */
[----:B------:R-:W-:Y:S02]  /*28d0*/  ISETP.GT.U32.OR P2, PT, R5, 0x78, P6 ;  /* 0x000000780500780c */ /* 0x000fe40003744470 */
[----:B------:R-:W-:Y:S02]  /*28e0*/  ISETP.GT.U32.AND P6, PT, R13, 0x3f, PT ;  /* 0x0000003f0d00780c */ /* 0x000fe40003fc4070 */
[----:B------:R-:W-:-:S04]  /*28f0*/  ISETP.GE.OR P2, PT, R18, UR13, P2 ;  /* 0x0000000d12007c0c */ /* 0x000fc80009746670 */
[----:B------:R-:W-:-:S13]  /*2900*/  ISETP.GE.OR P2, PT, R27, UR12, P2 ;  /* 0x0000000c1b007c0c */ /* 0x000fda0009746670 */
[----:B-1----:R-:W1:Y:S01]  /*2910*/  @!P2 LDC.64 R22, c[0x0][0x388] ;  /* 0x0000e200ff16ab82 */ /* 0x002e620000000a00 */
[----:B0-----:R0:W-:Y:S01]  /*2920*/  @!P3 STG.E desc[UR8][R32.64+0x4], R31 ;  /* 0x0000041f2000b986 */ /* 0x0011e2000c101908 */
[----:B--2---:R-:W-:-:S03]  /*2930*/  @!P4 LEA R24, P3, R29, R24, 0x2 ;  /* 0x000000181d18c211 */ /* 0x004fc600078610ff */
[----:B------:R-:W2:Y:S01]  /*2940*/  @!P2 LDS R31, [R28+0x21c] ;  /* 0x00021c001c1fa984 */ /* 0x000ea20000000800 */
[----:B------:R-:W-:-:S05]  /*2950*/  @!P4 LEA.HI.X R25, R29, R25, R34, 0x2, P3 ;  /* 0x000000191d19c211 */ /* 0x000fca00018f1422 */
[----:B------:R3:W-:Y:S01]  /*2960*/  @!P4 STG.E desc[UR8][R24.64+0x4], R35 ;  /* 0x000004231800c986 */ /* 0x0007e2000c101908 */
[----:B------:R-:W-:-:S04]  /*2970*/  @!P2 IADD3 R15, P3, P4, R21, 0x2, R0 ;  /* 0x00000002150fa810 */ /* 0x000fc80007c7e000 */
[----:B0-----:R-:W-:Y:S02]  /*2980*/  @!P2 IADD3.X R32, PT, PT, R26, RZ, RZ, P3, P4 ;  /* 0x000000ff1a20a210 */ /* 0x001fe40001fe84ff */
[----:B------:R-:W-:-:S04]  /*2990*/  ISETP.GT.U32.OR P3, PT, R5, 0x7b, P0 ;  /* 0x0000007b0500780c */ /* 0x000fc80000764470 */
[----:B------:R-:W-:-:S04]  /*29a0*/  ISETP.GE.OR P3, PT, R2, UR13, P3 ;  /* 0x0000000d02007c0c */ /* 0x000fc80009f66670 */
[----:B------:R-:W-:Y:S02]  /*29b0*/  ISETP.GE.OR P4, PT, R4, UR12, P3 ;  /* 0x0000000c04007c0c */ /* 0x000fe40009f86670 */
[----:B-1----:R-:W-:-:S04]  /*29c0*/  @!P2 LEA R22, P3, R15, R22, 0x2 ;  /* 0x000000160f16a211 */ /* 0x002fc800078610ff */
[----:B------:R-:W-:Y:S02]  /*29d0*/  @!P2 LEA.HI.X R23, R15, R23, R32, 0x2, P3 ;  /* 0x000000170f17a211 */ /* 0x000fe400018f1420 */
[----:B------:R-:W-:-:S04]  /*29e0*/  ISETP.GT.U32.OR P3, PT, R5, 0x7a, P0 ;  /* 0x0000007a0500780c */ /* 0x000fc80000764470 */
[----:B------:R-:W-:Y:S01]  /*29f0*/  ISETP.GE.OR P3, PT, R16, UR13, P3 ;  /* 0x0000000d10007c0c */ /* 0x000fe20009f66670 */
[----:B---3--:R-:W0:Y:S01]  /*2a00*/  @!P4 LDC.64 R24, c[0x0][0x388] ;  /* 0x0000e200ff18cb82 */ /* 0x008e220000000a00 */
[----:B------:R-:W1:Y:S01]  /*2a10*/  @!P4 LDS R15, [R30+0x10] ;  /* 0x000010001e0fc984 */ /* 0x000e620000000800 */
[----:B------:R-:W-:Y:S01]  /*2a20*/  @!P4 IMAD.IADD R29, R17, 0x1, R4 ;  /* 0x00000001111dc824 */ /* 0x000fe200078e0204 */
[----:B------:R-:W-:Y:S02]  /*2a30*/  ISETP.GE.OR P3, PT, R4, UR12, P3 ;  /* 0x0000000c04007c0c */ /* 0x000fe40009f66670 */
[----:B--2---:R2:W-:Y:S01]  /*2a40*/  @!P2 STG.E desc[UR8][R22.64+0x4], R31 ;  /* 0x0000041f1600a986 */ /* 0x0045e2000c101908 */
[C---:B------:R-:W-:Y:S02]  /*2a50*/  ISETP.GT.U32.OR P2, PT, R5.reuse, 0x79, P0 ;  /* 0x000000790500780c */ /* 0x040fe40000744470 */
[----:B------:R-:W-:Y:S02]  /*2a60*/  ISETP.GT.U32.OR P0, PT, R5, 0x78, P0 ;  /* 0x000000780500780c */ /* 0x000fe40000704470 */
[----:B------:R-:W-:-:S02]  /*2a70*/  ISETP.GE.OR P2, PT, R10, UR13, P2 ;  /* 0x0000000d0a007c0c */ /* 0x000fc40009746670 */
[----:B------:R-:W-:Y:S02]  /*2a80*/  ISETP.GE.OR P0, PT, R18, UR13, P0 ;  /* 0x0000000d12007c0c */ /* 0x000fe40008706670 */
[C---:B------:R-:W-:Y:S02]  /*2a90*/  ISETP.GE.OR P2, PT, R4.reuse, UR12, P2 ;  /* 0x0000000c04007c0c */ /* 0x040fe40009746670 */
[----:B------:R-:W3:Y:S01]  /*2aa0*/  @!P3 LDS R35, [R30+0x14] ;  /* 0x000014001e23b984 */ /* 0x000ee20000000800 */
[----:B------:R-:W-:Y:S01]  /*2ab0*/  @!P3 IMAD.IADD R27, R7, 0x1, R4 ;  /* 0x00000001071bb824 */ /* 0x000fe200078e0204 */
[----:B------:R-:W-:Y:S01]  /*2ac0*/  ISETP.GE.OR P0, PT, R4, UR12, P0 ;  /* 0x0000000c04007c0c */ /* 0x000fe20008706670 */
[----:B0-----:R-:W-:Y:S02]  /*2ad0*/  @!P4 IMAD.WIDE R28, R29, 0x4, R24 ;  /* 0x000000041d1cc825 */ /* 0x001fe400078e0218 */
[----:B------:R-:W0:Y:S06]  /*2ae0*/  @!P3 LDC.64 R24, c[0x0][0x388] ;  /* 0x0000e200ff18bb82 */ /* 0x000e2c0000000a00 */
[----:B------:R-:W-:-:S04]  /*2af0*/  @!P2 IMAD.IADD R33, R19, 0x1, R4 ;  /* 0x000000011321a824 */ /* 0x000fc800078e0204 */
[----:B------:R-:W-:Y:S01]  /*2b00*/  @!P0 LDS R31, [R30+0x1c] ;  /* 0x00001c001e1f8984 */ /* 0x000fe20000000800 */
[----:B------:R-:W-:Y:S01]  /*2b10*/  @!P0 IMAD.IADD R13, R21, 0x1, R4 ;  /* 0x00000001150d8824 */ /* 0x000fe200078e0204 */
[----:B--2---:R-:W2:Y:S02]  /*2b20*/  @!P2 LDC.64 R22, c[0x0][0x388] ;  /* 0x0000e200ff16ab82 */ /* 0x004ea40000000a00 */
[----:B-1----:R1:W-:Y:S01]  /*2b30*/  @!P4 STG.E desc[UR8][R28.64], R15 ;  /* 0x0000000f1c00c986 */ /* 0x0023e2000c101908 */
[----:B0-----:R-:W-:-:S03]  /*2b40*/  @!P3 IMAD.WIDE R24, R27, 0x4, R24 ;  /* 0x000000041b18b825 */ /* 0x001fc600078e0218 */
[----:B------:R-:W0:Y:S02]  /*2b50*/  @!P2 LDS R27, [R30+0x18] ;  /* 0x000018001e1ba984 */ /* 0x000e240000000800 */
[----:B-1----:R-:W1:Y:S02]  /*2b60*/  @!P0 LDC.64 R28, c[0x0][0x388] ;  /* 0x0000e200ff1c8b82 */ /* 0x002e640000000a00 */
[----:B---3--:R3:W-:Y:S01]  /*2b70*/  @!P3 STG.E desc[UR8][R24.64], R35 ;  /* 0x000000231800b986 */ /* 0x0087e2000c101908 */
[----:B------:R-:W-:Y:S01]  /*2b80*/  ISETP.GT.U32.OR P3, PT, R5, 0x7b, P6 ;  /* 0x0000007b0500780c */ /* 0x000fe20003764470 */
[----:B--2---:R-:W-:-:S03]  /*2b90*/  @!P2 IMAD.WIDE R32, R33, 0x4, R22 ;  /* 0x000000042120a825 */ /* 0x004fc600078e0216 */
[----:B------:R-:W-:-:S04]  /*2ba0*/  ISETP.GE.OR P3, PT, R2, UR13, P3 ;  /* 0x0000000d02007c0c */ /* 0x000fc80009f66670 */
[----:B------:R-:W-:Y:S01]  /*2bb0*/  ISETP.GE.OR P3, PT, R11, UR12, P3 ;  /* 0x0000000c0b007c0c */ /* 0x000fe20009f66670 */
[----:B-1----:R-:W-:-:S12]  /*2bc0*/  @!P0 IMAD.WIDE R28, R13, 0x4, R28 ;  /* 0x000000040d1c8825 */ /* 0x002fd800078e021c */
[----:B------:R-:W1:Y:S01]  /*2bd0*/  @!P3 LDC.64 R22, c[0x0][0x388] ;  /* 0x0000e200ff16bb82 */ /* 0x000e620000000a00 */
[----:B------:R-:W2:Y:S04]  /*2be0*/  @!P3 LDS R15, [R30+0x210] ;  /* 0x000210001e0fb984 */ /* 0x000ea80000000800 */
[----:B0-----:R-:W-:Y:S01]  /*2bf0*/  @!P2 STG.E desc[UR8][R32.64], R27 ;  /* 0x0000001b2000a986 */ /* 0x001fe2000c101908 */
[----:B------:R-:W-:-:S03]  /*2c00*/  ISETP.GT.U32.OR P2, PT, R5, 0x7a, P6 ;  /* 0x0000007a0500780c */ /* 0x000fc60003744470 */
[----:B------:R0:W-:Y:S01]  /*2c10*/  @!P0 STG.E desc[UR8][R28.64], R31 ;  /* 0x0000001f1c008986 */ /* 0x0001e2000c101908 */
[----:B------:R-:W-:Y:S02]  /*2c20*/  ISETP.GE.OR P2, PT, R16, UR13, P2 ;  /* 0x0000000d10007c0c */ /* 0x000fe40009746670 */
[----:B------:R-:W-:Y:S02]  /*2c30*/  @!P3 IADD3 R4, P0, P4, R17, 0x4, R0 ;  /* 0x000000041104b810 */ /* 0x000fe40007c1e000 */
[----:B------:R-:W-:Y:S02]  /*2c40*/  ISETP.GE.OR P2, PT, R11, UR12, P2 ;  /* 0x0000000c0b007c0c */ /* 0x000fe40009746670 */
[----:B------:R-:W-:Y:S02]  /*2c50*/  @!P3 IADD3.X R13, PT, PT, R3, RZ, RZ, P0, P4 ;  /* 0x000000ff030db210 */ /* 0x000fe400007e84ff */
[----:B-1----:R-:W-:-:S04]  /*2c60*/  @!P3 LEA R22, P0, R4, R22, 0x2 ;  /* 0x000000160416b211 */ /* 0x002fc800078010ff */
[----:B------:R-:W-:Y:S02]  /*2c70*/  @!P3 LEA.HI.X R23, R4, R23, R13, 0x2, P0 ;  /* 0x000000170417b211 */ /* 0x000fe400000f140d */
[----:B------:R-:W-:-:S03]  /*2c80*/  ISETP.GT.U32.OR P0, PT, R5, 0x79, P6 ;  /* 0x000000790500780c */ /* 0x000fc60003704470 */
[----:B---3--:R-:W1:Y:S01]  /*2c90*/  @!P2 LDC.64 R24, c[0x0][0x388] ;  /* 0x0000e200ff18ab82 */ /* 0x008e620000000a00 */
[----:B------:R-:W3:Y:S01]  /*2ca0*/  @!P2 LDS R27, [R30+0x214] ;  /* 0x000214001e1ba984 */ /* 0x000ee20000000800 */
[----:B------:R-:W-:-:S03]  /*2cb0*/  ISETP.GE.OR P0, PT, R10, UR13, P0 ;  /* 0x0000000d0a007c0c */ /* 0x000fc60008706670 */
[----:B--2---:R2:W-:Y:S01]  /*2cc0*/  @!P3 STG.E desc[UR8][R22.64+0x4], R15 ;  /* 0x0000040f1600b986 */ /* 0x0045e2000c101908 */
[----:B------:R-:W-:Y:S02]  /*2cd0*/  ISETP.GE.OR P0, PT, R11, UR12, P0 ;  /* 0x0000000c0b007c0c */ /* 0x000fe40008706670 */
[----:B------:R-:W-:-:S04]  /*2ce0*/  @!P2 IADD3 R4, P3, P4, R7, 0x4, R0 ;  /* 0x000000040704a810 */ /* 0x000fc80007c7e000 */
[----:B------:R-:W-:Y:S02]  /*2cf0*/  @!P2 IADD3.X R13, PT, PT, R14, RZ, RZ, P3, P4 ;  /* 0x000000ff0e0da210 */ /* 0x000fe40001fe84ff */
[----:B------:R-:W-:-:S04]  /*2d00*/  ISETP.GT.U32.OR P4, PT, R5, 0x7b, P1 ;  /* 0x0000007b0500780c */ /* 0x000fc80000f84470 */
[----:B------:R-:W-:Y:S01]  /*2d10*/  ISETP.GE.OR P4, PT, R2, UR13, P4 ;  /* 0x0000000d02007c0c */ /* 0x000fe2000a786670 */
[----:B------:R-:W4:Y:S01]  /*2d20*/  @!P0 LDS R31, [R30+0x218] ;  /* 0x000218001e1f8984 */ /* 0x000f220000000800 */
[----:B0-----:R-:W0:Y:S02]  /*2d30*/  @!P0 LDC.64 R28, c[0x0][0x388] ;  /* 0x0000e200ff1c8b82 */ /* 0x001e240000000a00 */
[----:B------:R-:W-:Y:S02]  /*2d40*/  ISETP.GE.OR P4, PT, R8, UR12, P4 ;  /* 0x0000000c08007c0c */ /* 0x000fe4000a786670 */
[----:B-1----:R-:W-:-:S04]  /*2d50*/  @!P2 LEA R24, P3, R4, R24, 0x2 ;  /* 0x000000180418a211 */ /* 0x002fc800078610ff */
[----:B------:R-:W-:Y:S02]  /*2d60*/  @!P2 LEA.HI.X R25, R4, R25, R13, 0x2, P3 ;  /* 0x000000190419a211 */ /* 0x000fe400018f140d */
[----:B------:R-:W-:Y:S02]  /*2d70*/  ISETP.GT.U32.OR P3, PT, R5, 0x78, P6 ;  /* 0x000000780500780c */ /* 0x000fe40003764470 */
[----:B------:R-:W-:Y:S02]  /*2d80*/  ISETP.GT.U32.AND P6, PT, R12, 0x3f, PT ;  /* 0x0000003f0c00780c */ /* 0x000fe40003fc4070 */
[----:B------:R-:W-:-:S04]  /*2d90*/  ISETP.GE.OR P3, PT, R18, UR13, P3 ;  /* 0x0000000d12007c0c */ /* 0x000fc80009f66670 */
[----:B------:R-:W-:Y:S01]  /*2da0*/  ISETP.GE.OR P3, PT, R11, UR12, P3 ;  /* 0x0000000c0b007c0c */ /* 0x000fe20009f66670 */
[----:B---3--:R1:W-:Y:S01]  /*2db0*/  @!P2 STG.E desc[UR8][R24.64+0x4], R27 ;  /* 0x0000041b1800a986 */ /* 0x0083e2000c101908 */
[----:B------:R-:W-:-:S04]  /*2dc0*/  @!P0 IADD3 R4, P2, P5, R19, 0x4, R0 ;  /* 0x0000000413048810 */ /* 0x000fc80007d5e000 */
[----:B------:R-:W-:Y:S02]  /*2dd0*/  @!P0 IADD3.X R11, PT, PT, R20, RZ, RZ, P2, P5 ;  /* 0x000000ff140b8210 */ /* 0x000fe400017ea4ff */
[----:B0-----:R-:W-:-:S05]  /*2de0*/  @!P0 LEA R28, P2, R4, R28, 0x2 ;  /* 0x0000001c041c8211 */ /* 0x001fca00078410ff */
[----:B------:R-:W0:Y:S01]  /*2df0*/  @!P3 LDS R15, [R30+0x21c] ;  /* 0x00021c001e0fb984 */ /* 0x000e220000000800 */
[----:B------:R-:W-:Y:S01]  /*2e00*/  @!P0 LEA.HI.X R29, R4, R29, R11, 0x2, P2 ;  /* 0x0000001d041d8211 */ /* 0x000fe200010f140b */
[----:B--2---:R-:W2:Y:S01]  /*2e10*/  @!P3 LDC.64 R22, c[0x0][0x388] ;  /* 0x0000e200ff16bb82 */ /* 0x004ea20000000a00 */
[----:B------:R-:W-:Y:S01]  /*2e20*/  @!P3 IADD3 R4, P2, P5, R21, 0x4, R0 ;  /* 0x000000041504b810 */ /* 0x000fe20007d5e000 */
[----:B------:R-:W3:Y:S03]  /*2e30*/  @!P4 LDS R11, [R9+0x10] ;  /* 0x00001000090bc984 */ /* 0x000ee60000000800 */
[----:B------:R-:W-:Y:S01]  /*2e40*/  @!P3 IADD3.X R13, PT, PT, R26, RZ, RZ, P2, P5 ;  /* 0x000000ff1a0db210 */ /* 0x000fe200017ea4ff */
[----:B----4-:R4:W-:Y:S01]  /*2e50*/  @!P0 STG.E desc[UR8][R28.64+0x4], R31 ;  /* 0x0000041f1c008986 */ /* 0x0109e2000c101908 */
[C---:B------:R-:W-:Y:S01]  /*2e60*/  ISETP.GT.U32.OR P0, PT, R5.reuse, 0x7a, P1 ;  /* 0x0000007a0500780c */ /* 0x040fe20000f04470 */
[----:B-1----:R-:W1:Y:S01]  /*2e70*/  @!P4 LDC.64 R24, c[0x0][0x388] ;  /* 0x0000e200ff18cb82 */ /* 0x002e620000000a00 */
[----:B------:R-:W-:-:S02]  /*2e80*/  ISETP.GT.U32.OR P2, PT, R5, 0x79, P1 ;  /* 0x000000790500780c */ /* 0x000fc40000f44470 */
[----:B------:R-:W-:Y:S02]  /*2e90*/  ISETP.GE.OR P0, PT, R16, UR13, P0 ;  /* 0x0000000d10007c0c */ /* 0x000fe40008706670 */
[----:B------:R-:W-:Y:S02]  /*2ea0*/  ISETP.GE.OR P2, PT, R10, UR13, P2 ;  /* 0x0000000d0a007c0c */ /* 0x000fe40009746670 */
[C---:B------:R-:W-:Y:S02]  /*2eb0*/  ISETP.GE.OR P0, PT, R8.reuse, UR12, P0 ;  /* 0x0000000c08007c0c */ /* 0x040fe40008706670 */
[----:B------:R-:W-:Y:S01]  /*2ec0*/  ISETP.GE.OR P2, PT, R8, UR12, P2 ;  /* 0x0000000c08007c0c */ /* 0x000fe20009746670 */
[----:B----4-:R-:W-:Y:S01]  /*2ed0*/  @!P4 IMAD.IADD R29, R17, 0x1, R8 ;  /* 0x00000001111dc824 */ /* 0x010fe200078e0208 */
[----:B------:R-:W-:-:S04]  /*2ee0*/  ISETP.GT.U32.OR P1, PT, R5, 0x78, P1 ;  /* 0x000000780500780c */ /* 0x000fc80000f24470 */
[----:B------:R-:W-:Y:S02]  /*2ef0*/  ISETP.GE.OR P1, PT, R18, UR13, P1 ;  /* 0x0000000d12007c0c */ /* 0x000fe40008f26670 */
[----:B--2---:R-:W-:Y:S02]  /*2f00*/  @!P3 LEA R22, P5, R4, R22, 0x2 ;  /* 0x000000160416b211 */ /* 0x004fe400078a10ff */
[----:B------:R-:W-:Y:S01]  /*2f10*/  ISETP.GE.OR P1, PT, R8, UR12, P1 ;  /* 0x0000000c08007c0c */ /* 0x000fe20008f26670 */
[----:B------:R-:W2:Y:S01]  /*2f20*/  @!P0 LDS R27, [R9+0x14] ;  /* 0x00001400091b8984 */ /* 0x000ea20000000800 */
[----:B------:R-:W-:Y:S01]  /*2f30*/  @!P3 LEA.HI.X R23, R4, R23, R13, 0x2, P5 ;  /* 0x000000170417b211 */ /* 0x000fe200028f140d */
[----:B------:R-:W-:Y:S01]  /*2f40*/  @!P2 IMAD.IADD R31, R19, 0x1, R8 ;  /* 0x00000001131fa824 */ /* 0x000fe200078e0208 */
[----:B------:R-:W-:Y:S01]  /*2f50*/  ISETP.GT.U32.OR P5, PT, R5, 0x7b, P6 ;  /* 0x0000007b0500780c */ /* 0x000fe200037a4470 */
[----:B------:R-:W4:Y:S01]  /*2f60*/  @!P2 LDS R33, [R9+0x18] ;  /* 0x000018000921a984 */ /* 0x000f220000000800 */
[----:B-1----:R-:W-:Y:S01]  /*2f70*/  @!P4 IMAD.WIDE R28, R29, 0x4, R24 ;  /* 0x000000041d1cc825 */ /* 0x002fe200078e0218 */
[----:B------:R-:W1:Y:S01]  /*2f80*/  @!P2 LDC.64 R12, c[0x0][0x388] ;  /* 0x0000e200ff0cab82 */ /* 0x000e620000000a00 */
[----:B------:R-:W-:Y:S01]  /*2f90*/  ISETP.GE.OR P5, PT, R2, UR13, P5 ;  /* 0x0000000d02007c0c */ /* 0x000fe2000afa6670 */
[----:B0-----:R-:W-:Y:S01]  /*2fa0*/  @!P3 STG.E desc[UR8][R22.64+0x4], R15 ;  /* 0x0000040f1600b986 */ /* 0x001fe2000c101908 */
[----:B------:R-:W-:-:S02]  /*2fb0*/  ISETP.GT.U32.OR P3, PT, R5, 0x79, P6 ;  /* 0x000000790500780c */ /* 0x000fc40003764470 */
[----:B------:R-:W-:Y:S01]  /*2fc0*/  ISETP.GE.OR P5, PT, R6, UR12, P5 ;  /* 0x0000000c06007c0c */ /* 0x000fe2000afa6670 */
[----:B---3--:R0:W-:Y:S01]  /*2fd0*/  @!P4 STG.E desc[UR8][R28.64], R11 ;  /* 0x0000000b1c00c986 */ /* 0x0081e2000c101908 */
[----:B------:R-:W-:Y:S01]  /*2fe0*/  ISETP.GT.U32.OR P4, PT, R5, 0x7a, P6 ;  /* 0x0000007a0500780c */ /* 0x000fe20003784470 */
[----:B------:R-:W3:Y:S01]  /*2ff0*/  @!P0 LDC.64 R24, c[0x0][0x388] ;  /* 0x0000e200ff188b82 */ /* 0x000ee20000000a00 */
[----:B------:R-:W-:Y:S01]  /*3000*/  ISETP.GE.OR P3, PT, R10, UR13, P3 ;  /* 0x0000000d0a007c0c */ /* 0x000fe20009f66670 */
[----:B------:R-:W5:Y:S01]  /*3010*/  @!P1 LDS R2, [R9+0x1c] ;  /* 0x00001c0009029984 */ /* 0x000f620000000800 */
[----:B------:R-:W-:Y:S02]  /*3020*/  ISETP.GE.OR P4, PT, R16, UR13, P4 ;  /* 0x0000000d10007c0c */ /* 0x000fe4000a786670 */
[C---:B------:R-:W-:Y:S02]  /*3030*/  ISETP.GE.OR P3, PT, R6.reuse, UR12, P3 ;  /* 0x0000000c06007c0c */ /* 0x040fe40009f66670 */
[----:B------:R-:W-:-:S02]  /*3040*/  ISETP.GE.OR P4, PT, R6, UR12, P4 ;  /* 0x0000000c06007c0c */ /* 0x000fc4000a786670 */
[----:B------:R-:W-:Y:S01]  /*3050*/  ISETP.GT.U32.OR P6, PT, R5, 0x78, P6 ;  /* 0x000000780500780c */ /* 0x000fe200037c4470 */
[----:B------:R-:W5:Y:S01]  /*3060*/  @!P5 LDS R4, [R9+0x210] ;  /* 0x000210000904d984 */ /* 0x000f620000000800 */
[----:B0-----:R-:W-:Y:S01]  /*3070*/  @!P0 IMAD.IADD R29, R7, 0x1, R8 ;  /* 0x00000001071d8824 */ /* 0x001fe200078e0208 */
[----:B------:R-:W0:Y:S01]  /*3080*/  @!P5 LDC.64 R10, c[0x0][0x388] ;  /* 0x0000e200ff0adb82 */ /* 0x000e220000000a00 */
[----:B------:R-:W-:Y:S01]  /*3090*/  ISETP.GE.OR P6, PT, R18, UR13, P6 ;  /* 0x0000000d12007c0c */ /* 0x000fe2000b7c6670 */
[----:B-1----:R-:W-:-:S03]  /*30a0*/  @!P2 IMAD.WIDE R30, R31, 0x4, R12 ;  /* 0x000000041f1ea825 */ /* 0x002fc600078e020c */
[----:B------:R-:W-:Y:S01]  /*30b0*/  ISETP.GE.OR P6, PT, R6, UR12, P6 ;  /* 0x0000000c06007c0c */ /* 0x000fe2000b7c6670 */
[----:B------:R-:W-:Y:S02]  /*30c0*/  @!P3 LDS R35, [R9+0x218] ;  /* 0x000218000923b984 */ /* 0x000fe40000000800 */
[----:B------:R-:W1:Y:S02]  /*30d0*/  @!P4 LDC.64 R22, c[0x0][0x388] ;  /* 0x0000e200ff16cb82 */ /* 0x000e640000000a00 */
[----:B------:R-:W5:Y:S01]  /*30e0*/  @!P4 LDS R15, [R9+0x214] ;  /* 0x00021400090fc984 */ /* 0x000f620000000800 */
[----:B---3--:R-:W-:-:S05]  /*30f0*/  @!P0 IMAD.WIDE R28, R29, 0x4, R24 ;  /* 0x000000041d1c8825 */ /* 0x008fca00078e0218 */
[----:B------:R-:W3:Y:S01]  /*3100*/  @!P3 LDC.64 R12, c[0x0][0x388] ;  /* 0x0000e200ff0cbb82 */ /* 0x000ee20000000a00 */
[----:B--2---:R2:W-:Y:S04]  /*3110*/  @!P0 STG.E desc[UR8][R28.64], R27 ;  /* 0x0000001b1c008986 */ /* 0x0045e8000c101908 */
[----:B----4-:R2:W-:Y:S01]  /*3120*/  @!P2 STG.E desc[UR8][R30.64], R33 ;  /* 0x000000211e00a986 */ /* 0x0105e2000c101908 */
[----:B------:R-:W-:Y:S02]  /*3130*/  @!P5 IADD3 R17, P0, P2, R17, 0x6, R0 ;  /* 0x000000061111d810 */ /* 0x000fe40007a1e000 */
[----:B------:R-:W4:Y:S02]  /*3140*/  @!P1 LDC.64 R24, c[0x0][0x388] ;  /* 0x0000e200ff189b82 */ /* 0x000f240000000a00 */
[----:B------:R-:W-:Y:S01]  /*3150*/  @!P5 IADD3.X R16, PT, PT, R3, RZ, RZ, P0, P2 ;  /* 0x000000ff0310d210 */ /* 0x000fe200007e44ff */
[----:B------:R-:W-:Y:S01]  /*3160*/  @!P1 IMAD.IADD R3, R21, 0x1, R8 ;  /* 0x0000000115039824 */ /* 0x000fe200078e0208 */
[----:B------:R-:W-:-:S04]  /*3170*/  @!P4 IADD3 R7, P0, P2, R7, 0x6, R0 ;  /* 0x000000060707c810 */ /* 0x000fc80007a1e000 */
[----:B------:R-:W-:Y:S02]  /*3180*/  @!P4 IADD3.X R14, PT, PT, R14, RZ, RZ, P0, P2 ;  /* 0x000000ff0e0ec210 */ /* 0x000fe400007e44ff */
[----:B------:R-:W-:-:S04]  /*3190*/  @!P3 IADD3 R19, P0, P2, R19, 0x6, R0 ;  /* 0x000000061313b810 */ /* 0x000fc80007a1e000 */
[----:B------:R-:W-:Y:S02]  /*31a0*/  @!P3 IADD3.X R20, PT, PT, R20, RZ, RZ, P0, P2 ;  /* 0x000000ff1414b210 */ /* 0x000fe400007e44ff */
[----:B0-----:R-:W-:Y:S02]  /*31b0*/  @!P5 LEA R10, P0, R17, R10, 0x2 ;  /* 0x0000000a110ad211 */ /* 0x001fe400078010ff */
[----:B-1----:R-:W-:Y:S02]  /*31c0*/  @!P4 LEA R22, P2, R7, R22, 0x2 ;  /* 0x000000160716c211 */ /* 0x002fe400078410ff */
[----:B------:R-:W-:Y:S02]  /*31d0*/  @!P5 LEA.HI.X R11, R17, R11, R16, 0x2, P0 ;  /* 0x0000000b110bd211 */ /* 0x000fe400000f1410 */
[----:B---3--:R-:W-:Y:S01]  /*31e0*/  @!P3 LEA R12, P0, R19, R12, 0x2 ;  /* 0x0000000c130cb211 */ /* 0x008fe200078010ff */
[----:B----4-:R-:W-:Y:S01]  /*31f0*/  @!P1 IMAD.WIDE R24, R3, 0x4, R24 ;  /* 0x0000000403189825 */ /* 0x010fe200078e0218 */
[----:B------:R-:W-:-:S02]  /*3200*/  @!P4 LEA.HI.X R23, R7, R23, R14, 0x2, P2 ;  /* 0x000000170717c211 */ /* 0x000fc400010f140e */
[----:B------:R-:W-:Y:S02]  /*3210*/  @!P3 LEA.HI.X R13, R19, R13, R20, 0x2, P0 ;  /* 0x0000000d130db211 */ /* 0x000fe400000f1414 */
[----:B-----5:R2:W-:Y:S04]  /*3220*/  @!P1 STG.E desc[UR8][R24.64], R2 ;  /* 0x0000000218009986 */ /* 0x0205e8000c101908 */
[----:B------:R2:W-:Y:S04]  /*3230*/  @!P5 STG.E desc[UR8][R10.64+0x4], R4 ;  /* 0x000004040a00d986 */ /* 0x0005e8000c101908 */
[----:B------:R2:W-:Y:S04]  /*3240*/  @!P4 STG.E desc[UR8][R22.64+0x4], R15 ;  /* 0x0000040f1600c986 */ /* 0x0005e8000c101908 */
[----:B------:R2:W-:Y:S01]  /*3250*/  @!P3 STG.E desc[UR8][R12.64+0x4], R35 ;  /* 0x000004230c00b986 */ /* 0x0005e2000c101908 */
[----:B------:R-:W-:Y:S05]  /*3260*/  @P6 EXIT ;  /* 0x000000000000694d */ /* 0x000fea0003800000 */
[----:B------:R-:W0:Y:S01]  /*3270*/  LDS R9, [R9+0x21c] ;  /* 0x00021c0009097984 */ /* 0x000e220000000800 */
[----:B------:R-:W2:Y:S01]  /*3280*/  LDCU.64 UR4, c[0x0][0x388] ;  /* 0x00007100ff0477ac */ /* 0x000ea20008000a00 */
[----:B------:R-:W-:-:S04]  /*3290*/  IADD3 R0, P0, P1, R21, 0x6, R0 ;  /* 0x0000000615007810 */ /* 0x000fc8000791e000 */
[----:B------:R-:W-:Y:S02]  /*32a0*/  IADD3.X R3, PT, PT, R26, RZ, RZ, P0, P1 ;  /* 0x000000ff1a037210 */ /* 0x000fe400007e24ff */
[----:B--2---:R-:W-:-:S04]  /*32b0*/  LEA R2, P0, R0, UR4, 0x2 ;  /* 0x0000000400027c11 */ /* 0x004fc8000f8010ff */
[----:B------:R-:W-:-:S05]  /*32c0*/  LEA.HI.X R3, R0, UR5, R3, 0x2, P0 ;  /* 0x0000000500037c11 */ /* 0x000fca00080f1403 */
[----:B0-----:R-:W-:Y:S01]  /*32d0*/  STG.E desc[UR8][R2.64+0x4], R9 ;  /* 0x0000040902007986 */ /* 0x001fe2000c101908 */
[----:B------:R-:W-:Y:S05]  /*32e0*/  EXIT ;  /* 0x000000000000794d */ /* 0x000fea0003800000 */
.L_x_1:
[----:B------:R-:W-:-:S00]  /*32f0*/  BRA `(.L_x_1) ;  /* 0xfffffffc00fc7947 */ /* 0x000fc0000383ffff */
[----:B------:R-:W-:-:S00]  /*3300*/  NOP ;  /* 0x0000000000007918 */ /* 0x000fc00000000000 */
[----:B------:R-:W-:-:S00]  /*3310*/  NOP ;  /* 0x0000000000007918 */ /* 0x000fc00000000000 */
[----:B------:R-:W-:-:S00]  /*3320*/  NOP ;  /* 0x0000000000007918 */ /* 0x000fc00000000000 */
[----:B------:R-:W-:-:S00]  /*3330*/  NOP ;  /* 0x0000000000007918 */ /* 0x000fc00000000000 */
[----:B------:R-:W-:-:S00]  /*3340*/  NOP ;  /* 0x0000000000007918 */ /* 0x000fc00000000000 */
[----:B------:R-:W-:-:S00]  /*3350*/  NOP ;  /* 0x0000000000007918 */ /* 0x000fc00000000000 */
[----:B------:R-:W-:-:S00]  /*3360*/  NOP ;  /* 0x0000000000007918 */ /* 0x000fc00000000000 */
[----:B------:R-:W-:-:S00]  /*3370*/  NOP ;  /* 0x0000000000007918 */ /* 0x000fc00000000000 */
.L_x_2:


//--------------------- .nv.shared._Z16matrix_transposePKfPfii --------------------------
	.section	.nv.shared._Z16matrix_transposePKfPfii,"aw",@nobits
	.sectionflags	@""
	.align	4
.nv.shared._Z16matrix_transposePKfPfii:
	.zero		33792


//--------------------- .nv.shared.reserved.0     --------------------------
	.section	.nv.shared.reserved.0,"aw",@nobits
	.weak		__nv_reservedSMEM_offset_0_alias
	.size		__nv_reservedSMEM_offset_0_alias, 0, 64
	.other		__nv_reservedSMEM_offset_0_alias,@"STO_CUDA_RESERVED_SHARED STV_DEFAULT"
__nv_reservedSMEM_offset_0_alias:
	.zero		0
	.zero		64


//--------------------- .nv.constant0._Z16matrix_transposePKfPfii --------------------------
	.section	.nv.constant0._Z16matrix_transposePKfPfii,"a",@progbits
	.sectionflags	@""
	.align	4
.nv.constant0._Z16matrix_transposePKfPfii:
	.zero		920


//--------------------- SYMBOLS --------------------------

	.type		.nv.reservedSmem.offset0,@object
	.size		.nv.reservedSmem.offset0,0x4
	.type		.nv.reservedSmem.cap,@object
	.size		.nv.reservedSmem.cap,0x4
